# CuTe-DSL kernel — source=cudnn_frontend_dsl family=sdpa_fwd
# config = {"dtype": "Float8E4M3FN", "mask": "NO_MASK", "persistent": true}


// ===== COMPILED SASS (sm_100a) =====

	.target	sm_100a

	.elftype	@"ET_EXEC"


//--------------------- .note.nv.tkinfo           --------------------------
	.section	.note.nv.tkinfo,"",@"SHT_NOTE"
	.sectionflags	@"SHF_NOTE_NV_TKINFO"
	.tkinfo
        /*0018*/ 	.word	0x00000081
        /*0030*/ 	.string	""
        /*0030*/ 	.string	"ptxas"
        /*0030*/ 	.string	"Cuda compilation tools, release 12.9, V12.9.83"
        /*0030*/ 	.string	"Build system must define TOOLS_VERSION_EXTENDED"
        /*0030*/ 	.string	"-O 3 -arch sm_100a "



//--------------------- .note.nv.cuver            --------------------------
	.section	.note.nv.cuver,"",@"SHT_NOTE"
	.sectionflags	@"SHF_NOTE_NV_CUVER"
        /*0018*/ 	.short	0x0001
        /*001a*/ 	.short	0x0064
        /*001c*/ 	.short	0x0001
        /*001e*/ 	.short	0x0000
        /*0020*/ 	.short	0x0001
        /*0022*/ 	.short	0x0000


//--------------------- .nv.info                  --------------------------
	.section	.nv.info,"",@"SHT_CUDA_INFO"
	.align	4


	//----- nvinfo : EIATTR_REGCOUNT
	.align		4
        /*0000*/ 	.byte	0x04, 0x2f
        /*0002*/ 	.short	(.L_6 - .L_5)
	.align		4
.L_5:
        /*0004*/ 	.word	index@(kernel_cutlass_kernel_cudnnsdpafwdfmha_forward_sm100_d256BlackwellFusedMultiHeadAttentionForward_object_at__TiledMMA_ThrLayoutVMNK21111000_PermutationMNK____MMAAtom_ThrID21_ShapeMNK256128_0)
        /*0008*/ 	.word	0x000000a8


	//----- nvinfo : EIATTR_FRAME_SIZE
	.align		4
.L_6:
        /*000c*/ 	.byte	0x04, 0x11
        /*000e*/ 	.short	(.L_8 - .L_7)
	.align		4
.L_7:
        /*0010*/ 	.word	index@($__internal_3_$__cuda_sm3x_div_rn_noftz_f32_slowpath)
        /*0014*/ 	.word	0x00000008


	//----- nvinfo : EIATTR_FRAME_SIZE
	.align		4
.L_8:
        /*0018*/ 	.byte	0x04, 0x11
        /*001a*/ 	.short	(.L_10 - .L_9)
	.align		4
.L_9:
        /*001c*/ 	.word	index@($__internal_2_$__cuda_sm10x_tcgen05_guardrail_trap_unallocated_columns_being_dealloced)
        /*0020*/ 	.word	0x00000008


	//----- nvinfo : EIATTR_FRAME_SIZE
	.align		4
.L_10:
        /*0024*/ 	.byte	0x04, 0x11
        /*0026*/ 	.short	(.L_12 - .L_11)
	.align		4
.L_11:
        /*0028*/ 	.word	index@($__internal_1_$__cuda_sm10x_tcgen05_guardrail_trap_phase_invalid_during_alloc)
        /*002c*/ 	.word	0x00000008


	//----- nvinfo : EIATTR_FRAME_SIZE
	.align		4
.L_12:
        /*0030*/ 	.byte	0x04, 0x11
        /*0032*/ 	.short	(.L_14 - .L_13)
	.align		4
.L_13:
        /*0034*/ 	.word	index@($__internal_0_$__cuda_sm10x_tcgen05_guardrail_trap_col_being_dealloced_not_returned_by_alloc)
        /*0038*/ 	.word	0x00000008


	//----- nvinfo : EIATTR_FRAME_SIZE
	.align		4
.L_14:
        /*003c*/ 	.byte	0x04, 0x11
        /*003e*/ 	.short	(.L_16 - .L_15)
	.align		4
.L_15:
        /*0040*/ 	.word	index@(kernel_cutlass_kernel_cudnnsdpafwdfmha_forward_sm100_d256BlackwellFusedMultiHeadAttentionForward_object_at__TiledMMA_ThrLayoutVMNK21111000_PermutationMNK____MMAAtom_ThrID21_ShapeMNK256128_0)
        /*0044*/ 	.word	0x00000008


	//----- nvinfo : EIATTR_MIN_STACK_SIZE
	.align		4
.L_16:
        /*0048*/ 	.byte	0x04, 0x12
        /*004a*/ 	.short	(.L_18 - .L_17)
	.align		4
.L_17:
        /*004c*/ 	.word	index@(kernel_cutlass_kernel_cudnnsdpafwdfmha_forward_sm100_d256BlackwellFusedMultiHeadAttentionForward_object_at__TiledMMA_ThrLayoutVMNK21111000_PermutationMNK____MMAAtom_ThrID21_ShapeMNK256128_0)
        /*0050*/ 	.word	0x00000008
.L_18:


//--------------------- .nv.info.kernel_cutlass_kernel_cudnnsdpafwdfmha_forward_sm100_d256BlackwellFusedMultiHeadAttentionForward_object_at__TiledMMA_ThrLayoutVMNK21111000_PermutationMNK____MMAAtom_ThrID21_ShapeMNK256128_0 --------------------------
	.section	.nv.info.kernel_cutlass_kernel_cudnnsdpafwdfmha_forward_sm100_d256BlackwellFusedMultiHeadAttentionForward_object_at__TiledMMA_ThrLayoutVMNK21111000_PermutationMNK____MMAAtom_ThrID21_ShapeMNK256128_0,"",@"SHT_CUDA_INFO"
	.sectionflags	@""
	.align	4


	//----- nvinfo : EIATTR_CUDA_API_VERSION
	.align		4
        /*0000*/ 	.byte	0x04, 0x37
        /*0002*/ 	.short	(.L_20 - .L_19)
.L_19:
        /*0004*/ 	.word	0x00000081


	//----- nvinfo : EIATTR_KPARAM_INFO
	.align		4
.L_20:
        /*0008*/ 	.byte	0x04, 0x17
        /*000a*/ 	.short	(.L_22 - .L_21)
.L_21:
        /*000c*/ 	.word	0x00000000
        /*0010*/ 	.short	0x000f
        /*0012*/ 	.short	0x02ec
        /*0014*/ 	.byte	0x00, 0xf0, 0x11, 0x00


	//----- nvinfo : EIATTR_KPARAM_INFO
	.align		4
.L_22:
        /*0018*/ 	.byte	0x04, 0x17
        /*001a*/ 	.short	(.L_24 - .L_23)
.L_23:
        /*001c*/ 	.word	0x00000000
        /*0020*/ 	.short	0x000e
        /*0022*/ 	.short	0x02e8
        /*0024*/ 	.byte	0x00, 0xf0, 0x11, 0x00


	//----- nvinfo : EIATTR_KPARAM_INFO
	.align		4
.L_24:
        /*0028*/ 	.byte	0x04, 0x17
        /*002a*/ 	.short	(.L_26 - .L_25)
.L_25:
        /*002c*/ 	.word	0x00000000
        /*0030*/ 	.short	0x000d
        /*0032*/ 	.short	0x02e4
        /*0034*/ 	.byte	0x00, 0xf0, 0x11, 0x00


	//----- nvinfo : EIATTR_KPARAM_INFO
	.align		4
.L_26:
        /*0038*/ 	.byte	0x04, 0x17
        /*003a*/ 	.short	(.L_28 - .L_27)
.L_27:
        /*003c*/ 	.word	0x00000000
        /*0040*/ 	.short	0x000c
        /*0042*/ 	.short	0x02e0
        /*0044*/ 	.byte	0x00, 0xf0, 0x11, 0x00


	//----- nvinfo : EIATTR_KPARAM_INFO
	.align		4
.L_28:
        /*0048*/ 	.byte	0x04, 0x17
        /*004a*/ 	.short	(.L_30 - .L_29)
.L_29:
        /*004c*/ 	.word	0x00000000
        /*0050*/ 	.short	0x000b
        /*0052*/ 	.short	0x02dc
        /*0054*/ 	.byte	0x00, 0xf0, 0x11, 0x00


	//----- nvinfo : EIATTR_KPARAM_INFO
	.align		4
.L_30:
        /*0058*/ 	.byte	0x04, 0x17
        /*005a*/ 	.short	(.L_32 - .L_31)
.L_31:
        /*005c*/ 	.word	0x00000000
        /*0060*/ 	.short	0x000a
        /*0062*/ 	.short	0x02d8
        /*0064*/ 	.byte	0x00, 0xf0, 0x11, 0x00


	//----- nvinfo : EIATTR_KPARAM_INFO
	.align		4
.L_32:
        /*0068*/ 	.byte	0x04, 0x17
        /*006a*/ 	.short	(.L_34 - .L_33)
.L_33:
        /*006c*/ 	.word	0x00000000
        /*0070*/ 	.short	0x0009
        /*0072*/ 	.short	0x02a0
        /*0074*/ 	.byte	0x00, 0xf0, 0xe1, 0x00


	//----- nvinfo : EIATTR_KPARAM_INFO
	.align		4
.L_34:
        /*0078*/ 	.byte	0x04, 0x17
        /*007a*/ 	.short	(.L_36 - .L_35)
.L_35:
        /*007c*/ 	.word	0x00000000
        /*0080*/ 	.short	0x0008
        /*0082*/ 	.short	0x0260
        /*0084*/ 	.byte	0x00, 0xf0, 0x01, 0x01


	//----- nvinfo : EIATTR_KPARAM_INFO
	.align		4
.L_36:
        /*0088*/ 	.byte	0x04, 0x17
        /*008a*/ 	.short	(.L_38 - .L_37)
.L_37:
        /*008c*/ 	.word	0x00000000
        /*0090*/ 	.short	0x0007
        /*0092*/ 	.short	0x0240
        /*0094*/ 	.byte	0x00, 0xf0, 0x81, 0x00


	//----- nvinfo : EIATTR_KPARAM_INFO
	.align		4
.L_38:
        /*0098*/ 	.byte	0x04, 0x17
        /*009a*/ 	.short	(.L_40 - .L_39)
.L_39:
        /*009c*/ 	.word	0x00000000
        /*00a0*/ 	.short	0x0006
        /*00a2*/ 	.short	0x01c0
        /*00a4*/ 	.byte	0x00, 0xf0, 0x01, 0x02


	//----- nvinfo : EIATTR_KPARAM_INFO
	.align		4
.L_40:
        /*00a8*/ 	.byte	0x04, 0x17
        /*00aa*/ 	.short	(.L_42 - .L_41)
.L_41:
        /*00ac*/ 	.word	0x00000000
        /*00b0*/ 	.short	0x0005
        /*00b2*/ 	.short	0x0180
        /*00b4*/ 	.byte	0x00, 0xf0, 0x61, 0x00


	//----- nvinfo : EIATTR_KPARAM_INFO
	.align		4
.L_42:
        /*00b8*/ 	.byte	0x04, 0x17
        /*00ba*/ 	.short	(.L_44 - .L_43)
.L_43:
        /*00bc*/ 	.word	0x00000000
        /*00c0*/ 	.short	0x0004
        /*00c2*/ 	.short	0x0100
        /*00c4*/ 	.byte	0x00, 0xf0, 0x01, 0x02


	//----- nvinfo : EIATTR_KPARAM_INFO
	.align		4
.L_44:
        /*00c8*/ 	.byte	0x04, 0x17
        /*00ca*/ 	.short	(.L_46 - .L_45)
.L_45:
        /*00cc*/ 	.word	0x00000000
        /*00d0*/ 	.short	0x0003
        /*00d2*/ 	.short	0x00c0
        /*00d4*/ 	.byte	0x00, 0xf0, 0x61, 0x00


	//----- nvinfo : EIATTR_KPARAM_INFO
	.align		4
.L_46:
        /*00d8*/ 	.byte	0x04, 0x17
        /*00da*/ 	.short	(.L_48 - .L_47)
.L_47:
        /*00dc*/ 	.word	0x00000000
        /*00e0*/ 	.short	0x0002
        /*00e2*/ 	.short	0x0040
        /*00e4*/ 	.byte	0x00, 0xf0, 0x01, 0x02


	//----- nvinfo : EIATTR_KPARAM_INFO
	.align		4
.L_48:
        /*00e8*/ 	.byte	0x04, 0x17
        /*00ea*/ 	.short	(.L_50 - .L_49)
.L_49:
        /*00ec*/ 	.word	0x00000000
        /*00f0*/ 	.short	0x0001
        /*00f2*/ 	.short	0x0003
        /*00f4*/ 	.byte	0x00, 0xf0, 0x0d, 0x00


	//----- nvinfo : EIATTR_KPARAM_INFO
	.align		4
.L_50:
        /*00f8*/ 	.byte	0x04, 0x17
        /*00fa*/ 	.short	(.L_52 - .L_51)
.L_51:
        /*00fc*/ 	.word	0x00000000
        /*0100*/ 	.short	0x0000
        /*0102*/ 	.short	0x0000
        /*0104*/ 	.byte	0x00, 0xf0, 0x0d, 0x00


	//----- nvinfo : EIATTR_AT_ENTRY_FRAGMENTS
	.align		4
.L_52:
        /*0108*/ 	.byte	0x04, 0x4f
        /*010a*/ 	.short	(.L_54 - .L_53)


	//   ....[0]....
.L_53:
        /*010c*/ 	.word	0x00000004


	//   ....[1]....
        /*0110*/ 	.word	0x00000005


	//----- nvinfo : EIATTR_RESERVED_SMEM_USED
	.align		4
.L_54:
        /*0114*/ 	.byte	0x01, 0x41
	.zero		2


	//----- nvinfo : EIATTR_SPARSE_MMA_MASK
	.align		4
        /*0118*/ 	.byte	0x03, 0x50
        /*011a*/ 	.short	0x0000


	//----- nvinfo : EIATTR_TCGEN05_2CTA_USED
	.align		4
        /*011c*/ 	.byte	0x01, 0x52
	.zero		2


	//----- nvinfo : EIATTR_MAXREG_COUNT
	.align		4
        /*0120*/ 	.byte	0x03, 0x1b
        /*0122*/ 	.short	0x00a8


	//----- nvinfo : EIATTR_NUM_BARRIERS
	.align		4
        /*0124*/ 	.byte	0x02, 0x4c
        /*0126*/ 	.byte	0x02
	.zero		1


	//----- nvinfo : EIATTR_ANNOTATIONS
	.align		4
        /*0128*/ 	.byte	0x04, 0x55
        /*012a*/ 	.short	(.L_56 - .L_55)


	//   ....[0]....
.L_55:
        /*012c*/ 	.word	0x00000001
        /*0130*/ 	.byte	0xe0, 0x06, 0x00, 0x00, 0x01, 0x00, 0x00, 0x00, 0x60, 0x0e, 0x00, 0x00, 0x01, 0x00, 0x00, 0x00
        /*0140*/ 	.byte	0x30, 0x23, 0x00, 0x00, 0x01, 0x00, 0x00, 0x00, 0x40, 0x24, 0x00, 0x00, 0x01, 0x00, 0x00, 0x00
        /*0150*/ 	.byte	0x30, 0x3e, 0x00, 0x00, 0x01, 0x00, 0x00, 0x00, 0x70, 0x3e, 0x00, 0x00, 0x01, 0x00, 0x00, 0x00
        /*0160*/ 	.byte	0xb0, 0x47, 0x00, 0x00, 0x01, 0x00, 0x00, 0x00, 0xf0, 0x48, 0x00, 0x00, 0x01, 0x00, 0x00, 0x00
        /*0170*/ 	.byte	0xd0, 0x4e, 0x00, 0x00, 0x01, 0x00, 0x00, 0x00, 0x30, 0x67, 0x00, 0x00, 0x01, 0x00, 0x00, 0x00
        /*0180*/ 	.byte	0x90, 0x67, 0x00, 0x00


	//----- nvinfo : EIATTR_INT_WARP_WIDE_INSTR_OFFSETS
	.align		4
.L_56:
        /*0184*/ 	.byte	0x04, 0x31
        /*0186*/ 	.short	(.L_58 - .L_57)


	//   ....[0]....
.L_57:
        /*0188*/ 	.word	0x00007250


	//   ....[1]....
        /*018c*/ 	.word	0x00007280


	//----- nvinfo : EIATTR_COOP_GROUP_MASK_REGIDS
	.align		4
.L_58:
        /*0190*/ 	.byte	0x04, 0x29
        /*0192*/ 	.short	(.L_60 - .L_59)


	//   ....[0]....
.L_59:
        /*0194*/ 	.word	0xffffffff


	//   ....[1]....
        /*0198*/ 	.word	0xffffffff


	//   ....[2]....
        /*019c*/ 	.word	0xffffffff


	//   ....[3]....
        /*01a0*/ 	.word	0xffffffff


	//   ....[4]....
        /*01a4*/ 	.word	0xffffffff


	//   ....[5]....
        /*01a8*/ 	.word	0xffffffff


	//----- nvinfo : EIATTR_COOP_GROUP_INSTR_OFFSETS
	.align		4
.L_60:
        /*01ac*/ 	.byte	0x04, 0x28
        /*01ae*/ 	.short	(.L_62 - .L_61)


	//   ....[0]....
.L_61:
        /*01b0*/ 	.word	0x00000700


	//   ....[1]....
        /*01b4*/ 	.word	0x00000d60


	//   ....[2]....
        /*01b8*/ 	.word	0x00000e50


	//   ....[3]....
        /*01bc*/ 	.word	0x00006f50


	//   ....[4]....
        /*01c0*/ 	.word	0x000070d0


	//   ....[5]....
        /*01c4*/ 	.word	0x00007330


	//----- nvinfo : EIATTR_REG_RECONFIG
	.align		4
.L_62:
        /*01c8*/ 	.byte	0x01, 0x54
	.zero		2


	//----- nvinfo : EIATTR_VRC_CTA_INIT_COUNT
	.align		4
        /*01cc*/ 	.byte	0x02, 0x4a
        /*01ce*/ 	.byte	0x80
	.zero		1


	//----- nvinfo : EIATTR_MBARRIER_INSTR_OFFSETS
	.align		4
        /*01d0*/ 	.byte	0x04, 0x39
        /*01d2*/ 	.short	(.L_64 - .L_63)


	//   ....[0]....
.L_63:
        /*01d4*/ 	.word	0x00000330
        /*01d8*/ 	.word	0x000000ff
        /*01dc*/ 	.word	0x00000000
        /*01e0*/ 	.short	0x0100
        /*01e2*/ 	.byte	0x05
	.zero		1


	//   ....[1]....
        /*01e4*/ 	.word	0x00000340
        /*01e8*/ 	.word	0x000000ff
        /*01ec*/ 	.word	0x00000008
        /*01f0*/ 	.short	0x0100
        /*01f2*/ 	.byte	0x05
	.zero		1


	//   ....[2]....
        /*01f4*/ 	.word	0x00000350
        /*01f8*/ 	.word	0x000000ff
        /*01fc*/ 	.word	0x00000010
        /*0200*/ 	.short	0x0100
        /*0202*/ 	.byte	0x05
	.zero		1


	//   ....[3]....
        /*0204*/ 	.word	0x00000360
        /*0208*/ 	.word	0x000000ff
        /*020c*/ 	.word	0x00000018
        /*0210*/ 	.short	0x0100
        /*0212*/ 	.byte	0x05
	.zero		1


	//   ....[4]....
        /*0214*/ 	.word	0x00000480
        /*0218*/ 	.word	0x000000ff
        /*021c*/ 	.word	0x00000020
        /*0220*/ 	.short	0x0100
        /*0222*/ 	.byte	0x06
	.zero		1


	//   ....[5]....
        /*0224*/ 	.word	0x00000490
        /*0228*/ 	.word	0x000000ff
        /*022c*/ 	.word	0x00000028
        /*0230*/ 	.short	0x0100
        /*0232*/ 	.byte	0x06
	.zero		1


	//   ....[6]....
        /*0234*/ 	.word	0x000004a0
        /*0238*/ 	.word	0x000000ff
        /*023c*/ 	.word	0x00000030
        /*0240*/ 	.short	0x0100
        /*0242*/ 	.byte	0x06
	.zero		1


	//   ....[7]....
        /*0244*/ 	.word	0x000004b0
        /*0248*/ 	.word	0x000000ff
        /*024c*/ 	.word	0x00000038
        /*0250*/ 	.short	0x0100
        /*0252*/ 	.byte	0x06
	.zero		1


	//   ....[8]....
        /*0254*/ 	.word	0x000004c0
        /*0258*/ 	.word	0x000000ff
        /*025c*/ 	.word	0x00000040
        /*0260*/ 	.short	0x0100
        /*0262*/ 	.byte	0x06
	.zero		1


	//   ....[9]....
        /*0264*/ 	.word	0x000004d0
        /*0268*/ 	.word	0x000000ff
        /*026c*/ 	.word	0x00000048
        /*0270*/ 	.short	0x0100
        /*0272*/ 	.byte	0x06
	.zero		1


	//   ....[10]....
        /*0274*/ 	.word	0x000004e0
        /*0278*/ 	.word	0x000000ff
        /*027c*/ 	.word	0x00000050
        /*0280*/ 	.short	0x0100
        /*0282*/ 	.byte	0x06
	.zero		1


	//   ....[11]....
        /*0284*/ 	.word	0x000004f0
        /*0288*/ 	.word	0x000000ff
        /*028c*/ 	.word	0x00000058
        /*0290*/ 	.short	0x0100
        /*0292*/ 	.byte	0x06
	.zero		1


	//   ....[12]....
        /*0294*/ 	.word	0x00000500
        /*0298*/ 	.word	0x000000ff
        /*029c*/ 	.word	0x00000060
        /*02a0*/ 	.short	0x0100
        /*02a2*/ 	.byte	0x06
	.zero		1


	//   ....[13]....
        /*02a4*/ 	.word	0x00000510
        /*02a8*/ 	.word	0x000000ff
        /*02ac*/ 	.word	0x00000068
        /*02b0*/ 	.short	0x0100
        /*02b2*/ 	.byte	0x06
	.zero		1


	//   ....[14]....
        /*02b4*/ 	.word	0x00000520
        /*02b8*/ 	.word	0x000000ff
        /*02bc*/ 	.word	0x00000070
        /*02c0*/ 	.short	0x0100
        /*02c2*/ 	.byte	0x06
	.zero		1


	//   ....[15]....
        /*02c4*/ 	.word	0x00000530
        /*02c8*/ 	.word	0x000000ff
        /*02cc*/ 	.word	0x00000078
        /*02d0*/ 	.short	0x0100
        /*02d2*/ 	.byte	0x06
	.zero		1


	//   ....[16]....
        /*02d4*/ 	.word	0x00000540
        /*02d8*/ 	.word	0x000000ff
        /*02dc*/ 	.word	0x00000080
        /*02e0*/ 	.short	0x0100
        /*02e2*/ 	.byte	0x06
	.zero		1


	//   ....[17]....
        /*02e4*/ 	.word	0x00000550
        /*02e8*/ 	.word	0x000000ff
        /*02ec*/ 	.word	0x00000088
        /*02f0*/ 	.short	0x0100
        /*02f2*/ 	.byte	0x06
	.zero		1


	//   ....[18]....
        /*02f4*/ 	.word	0x00000560
        /*02f8*/ 	.word	0x000000ff
        /*02fc*/ 	.word	0x00000090
        /*0300*/ 	.short	0x0100
        /*0302*/ 	.byte	0x06
	.zero		1


	//   ....[19]....
        /*0304*/ 	.word	0x00000570
        /*0308*/ 	.word	0x000000ff
        /*030c*/ 	.word	0x00000098
        /*0310*/ 	.short	0x0100
        /*0312*/ 	.byte	0x06
	.zero		1


	//   ....[20]....
        /*0314*/ 	.word	0x00000580
        /*0318*/ 	.word	0x000000ff
        /*031c*/ 	.word	0x000000a0
        /*0320*/ 	.short	0x0100
        /*0322*/ 	.byte	0x06
	.zero		1


	//   ....[21]....
        /*0324*/ 	.word	0x00000590
        /*0328*/ 	.word	0x000000ff
        /*032c*/ 	.word	0x000000a8
        /*0330*/ 	.short	0x0100
        /*0332*/ 	.byte	0x06
	.zero		1


	//   ....[22]....
        /*0334*/ 	.word	0x000005a0
        /*0338*/ 	.word	0x000000ff
        /*033c*/ 	.word	0x000000b0
        /*0340*/ 	.short	0x0100
        /*0342*/ 	.byte	0x06
	.zero		1


	//   ....[23]....
        /*0344*/ 	.word	0x000005b0
        /*0348*/ 	.word	0x000000ff
        /*034c*/ 	.word	0x000000b8
        /*0350*/ 	.short	0x0100
        /*0352*/ 	.byte	0x06
	.zero		1


	//   ....[24]....
        /*0354*/ 	.word	0x000005c0
        /*0358*/ 	.word	0x000000ff
        /*035c*/ 	.word	0x000000c0
        /*0360*/ 	.short	0x0100
        /*0362*/ 	.byte	0x06
	.zero		1


	//   ....[25]....
        /*0364*/ 	.word	0x000005d0
        /*0368*/ 	.word	0x000000ff
        /*036c*/ 	.word	0x000000c8
        /*0370*/ 	.short	0x0100
        /*0372*/ 	.byte	0x06
	.zero		1


	//   ....[26]....
        /*0374*/ 	.word	0x000005e0
        /*0378*/ 	.word	0x000000ff
        /*037c*/ 	.word	0x000000d0
        /*0380*/ 	.short	0x0100
        /*0382*/ 	.byte	0x06
	.zero		1


	//   ....[27]....
        /*0384*/ 	.word	0x000005f0
        /*0388*/ 	.word	0x000000ff
        /*038c*/ 	.word	0x000000d8
        /*0390*/ 	.short	0x0100
        /*0392*/ 	.byte	0x06
	.zero		1


	//   ....[28]....
        /*0394*/ 	.word	0x000006a0
        /*0398*/ 	.word	0x000000ff
        /*039c*/ 	.word	0x000000e0
        /*03a0*/ 	.short	0x0100
        /*03a2*/ 	.byte	0x05
	.zero		1


	//   ....[29]....
        /*03a4*/ 	.word	0x00000990
        /*03a8*/ 	.word	0x00000005
        /*03ac*/ 	.word	0x00000000
        /*03b0*/ 	.short	0x010a
        /*03b2*/ 	.byte	0xff
	.zero		1


	//   ....[30]....
        /*03b4*/ 	.word	0x000009b0
        /*03b8*/ 	.word	0x00000005
        /*03bc*/ 	.word	0x00000000
        /*03c0*/ 	.short	0x010a
        /*03c2*/ 	.byte	0xff
	.zero		1


	//   ....[31]....
        /*03c4*/ 	.word	0x00000bc0
        /*03c8*/ 	.word	0x00000004
        /*03cc*/ 	.word	0x00000000
        /*03d0*/ 	.short	0x010a
        /*03d2*/ 	.byte	0xff
	.zero		1


	//   ....[32]....
        /*03d4*/ 	.word	0x00000be0
        /*03d8*/ 	.word	0x00000004
        /*03dc*/ 	.word	0x00000000
        /*03e0*/ 	.short	0x010a
        /*03e2*/ 	.byte	0xff
	.zero		1


	//   ....[33]....
        /*03e4*/ 	.word	0x00000ce0
        /*03e8*/ 	.word	0x00000007
        /*03ec*/ 	.word	0x00000000
        /*03f0*/ 	.short	0x0101
        /*03f2*/ 	.byte	0xff
	.zero		1


	//   ....[34]....
        /*03f4*/ 	.word	0x00001ac0
        /*03f8*/ 	.word	0x000000ff
        /*03fc*/ 	.word	0x00000010
        /*0400*/ 	.short	0x010a
        /*0402*/ 	.byte	0x09
	.zero		1


	//   ....[35]....
        /*0404*/ 	.word	0x00001e30
        /*0408*/ 	.word	0x000000ff
        /*040c*/ 	.word	0x00000040
        /*0410*/ 	.short	0x010a
        /*0412*/ 	.byte	0x11
	.zero		1


	//   ....[36]....
        /*0414*/ 	.word	0x000021d0
        /*0418*/ 	.word	0x000000ff
        /*041c*/ 	.word	0x00000040
        /*0420*/ 	.short	0x010a
        /*0422*/ 	.byte	0x09
	.zero		1


	//   ....[37]....
        /*0424*/ 	.word	0x00002b20
        /*0428*/ 	.word	0x000000ff
        /*042c*/ 	.word	0x00000040
        /*0430*/ 	.short	0x010a
        /*0432*/ 	.byte	0x08
	.zero		1


	//   ....[38]....
        /*0434*/ 	.word	0x00002be0
        /*0438*/ 	.word	0x00000008
        /*043c*/ 	.word	0x00000010
        /*0440*/ 	.short	0x010a
        /*0442*/ 	.byte	0xff
	.zero		1


	//   ....[39]....
        /*0444*/ 	.word	0x00003060
        /*0448*/ 	.word	0x00000004
        /*044c*/ 	.word	0x00000070
        /*0450*/ 	.short	0x010a
        /*0452*/ 	.byte	0xff
	.zero		1


	//   ....[40]....
        /*0454*/ 	.word	0x00003150
        /*0458*/ 	.word	0x00000007
        /*045c*/ 	.word	0x00000000
        /*0460*/ 	.short	0x010a
        /*0462*/ 	.byte	0xff
	.zero		1


	//   ....[41]....
        /*0464*/ 	.word	0x00003180
        /*0468*/ 	.word	0x00000006
        /*046c*/ 	.word	0x00000020
        /*0470*/ 	.short	0x010a
        /*0472*/ 	.byte	0xff
	.zero		1


	//   ....[42]....
        /*0474*/ 	.word	0x000037e0
        /*0478*/ 	.word	0x0000000b
        /*047c*/ 	.word	0x00000080
        /*0480*/ 	.short	0x010a
        /*0482*/ 	.byte	0xff
	.zero		1


	//   ....[43]....
        /*0484*/ 	.word	0x00003830
        /*0488*/ 	.word	0x00000003
        /*048c*/ 	.word	0x000000d8
        /*0490*/ 	.short	0x010a
        /*0492*/ 	.byte	0xff
	.zero		1


	//   ....[44]....
        /*0494*/ 	.word	0x00003910
        /*0498*/ 	.word	0x00000005
        /*049c*/ 	.word	0x00000020
        /*04a0*/ 	.short	0x010a
        /*04a2*/ 	.byte	0xff
	.zero		1


	//   ....[45]....
        /*04a4*/ 	.word	0x000045d0
        /*04a8*/ 	.word	0x00000003
        /*04ac*/ 	.word	0x00000070
        /*04b0*/ 	.short	0x010a
        /*04b2*/ 	.byte	0xff
	.zero		1


	//   ....[46]....
        /*04b4*/ 	.word	0x00004600
        /*04b8*/ 	.word	0x00000008
        /*04bc*/ 	.word	0x000000d8
        /*04c0*/ 	.short	0x010a
        /*04c2*/ 	.byte	0xff
	.zero		1


	//   ....[47]....
        /*04c4*/ 	.word	0x00004810
        /*04c8*/ 	.word	0x00000009
        /*04cc*/ 	.word	0x000000c8
        /*04d0*/ 	.short	0x010a
        /*04d2*/ 	.byte	0xff
	.zero		1


	//   ....[48]....
        /*04d4*/ 	.word	0x00004b80
        /*04d8*/ 	.word	0x00000009
        /*04dc*/ 	.word	0x000000c0
        /*04e0*/ 	.short	0x0101
        /*04e2*/ 	.byte	0xff
	.zero		1


	//   ....[49]....
        /*04e4*/ 	.word	0x000052c0
        /*04e8*/ 	.word	0x00000007
        /*04ec*/ 	.word	0x00000098
        /*04f0*/ 	.short	0x010a
        /*04f2*/ 	.byte	0xff
	.zero		1


	//   ....[50]....
        /*04f4*/ 	.word	0x000052e0
        /*04f8*/ 	.word	0x00000007
        /*04fc*/ 	.word	0x000000b8
        /*0500*/ 	.short	0x010a
        /*0502*/ 	.byte	0xff
	.zero		1


	//   ....[51]....
        /*0504*/ 	.word	0x000055b0
        /*0508*/ 	.word	0x00000009
        /*050c*/ 	.word	0x000000a0
        /*0510*/ 	.short	0x010a
        /*0512*/ 	.byte	0xff
	.zero		1


	//   ....[52]....
        /*0514*/ 	.word	0x00005610
        /*0518*/ 	.word	0x00000009
        /*051c*/ 	.word	0x000000b0
        /*0520*/ 	.short	0x0101
        /*0522*/ 	.byte	0xff
	.zero		1


	//   ....[53]....
        /*0524*/ 	.word	0x00005660
        /*0528*/ 	.word	0x00000007
        /*052c*/ 	.word	0x000000c0
        /*0530*/ 	.short	0x010a
        /*0532*/ 	.byte	0xff
	.zero		1


	//   ....[54]....
        /*0534*/ 	.word	0x000057d0
        /*0538*/ 	.word	0x00000007
        /*053c*/ 	.word	0x000000c8
        /*0540*/ 	.short	0x0101
        /*0542*/ 	.byte	0xff
	.zero		1


	//   ....[55]....
        /*0544*/ 	.word	0x00005990
        /*0548*/ 	.word	0x00000007
        /*054c*/ 	.word	0x000000d0
        /*0550*/ 	.short	0x010a
        /*0552*/ 	.byte	0xff
	.zero		1


	//   ....[56]....
        /*0554*/ 	.word	0x00006760
        /*0558*/ 	.word	0x0000005f
        /*055c*/ 	.word	0x00000000
        /*0560*/ 	.short	0x0101
        /*0562*/ 	.byte	0xff
	.zero		1


	//   ....[57]....
        /*0564*/ 	.word	0x000070a0
        /*0568*/ 	.word	0x00000005
        /*056c*/ 	.word	0x00000000
        /*0570*/ 	.short	0x0101
        /*0572*/ 	.byte	0xff
	.zero		1


	//   ....[58]....
        /*0574*/ 	.word	0x000070b0
        /*0578*/ 	.word	0x00000004
        /*057c*/ 	.word	0x000000e0
        /*0580*/ 	.short	0x010a
        /*0582*/ 	.byte	0xff
	.zero		1


	//   ....[59]....
        /*0584*/ 	.word	0x00007360
        /*0588*/ 	.word	0x00000005
        /*058c*/ 	.word	0x00000000
        /*0590*/ 	.short	0x010a
        /*0592*/ 	.byte	0xff
	.zero		1


	//   ....[60]....
        /*0594*/ 	.word	0x000073c0
        /*0598*/ 	.word	0x00000004
        /*059c*/ 	.word	0x00000000
        /*05a0*/ 	.short	0x010a
        /*05a2*/ 	.byte	0xff
	.zero		1


	//   ....[61]....
        /*05a4*/ 	.word	0x00007440
        /*05a8*/ 	.word	0x00000000
        /*05ac*/ 	.word	0x00000010
        /*05b0*/ 	.short	0x010a
        /*05b2*/ 	.byte	0xff
	.zero		1


	//   ....[62]....
        /*05b4*/ 	.word	0x000074c0
        /*05b8*/ 	.word	0x00000000
        /*05bc*/ 	.word	0x00000040
        /*05c0*/ 	.short	0x010a
        /*05c2*/ 	.byte	0xff
	.zero		1


	//   ....[63]....
        /*05c4*/ 	.word	0x00007540
        /*05c8*/ 	.word	0x00000000
        /*05cc*/ 	.word	0x00000040
        /*05d0*/ 	.short	0x010a
        /*05d2*/ 	.byte	0xff
	.zero		1


	//   ....[64]....
        /*05d4*/ 	.word	0x000075e0
        /*05d8*/ 	.word	0x00000007
        /*05dc*/ 	.word	0x00000040
        /*05e0*/ 	.short	0x010a
        /*05e2*/ 	.byte	0xff
	.zero		1


	//   ....[65]....
        /*05e4*/ 	.word	0x00007660
        /*05e8*/ 	.word	0x00000008
        /*05ec*/ 	.word	0x00000010
        /*05f0*/ 	.short	0x010a
        /*05f2*/ 	.byte	0xff
	.zero		1


	//   ....[66]....
        /*05f4*/ 	.word	0x000076c0
        /*05f8*/ 	.word	0x00000004
        /*05fc*/ 	.word	0x00000070
        /*0600*/ 	.short	0x010a
        /*0602*/ 	.byte	0xff
	.zero		1


	//   ....[67]....
        /*0604*/ 	.word	0x00007720
        /*0608*/ 	.word	0x00000007
        /*060c*/ 	.word	0x00000000
        /*0610*/ 	.short	0x010a
        /*0612*/ 	.byte	0xff
	.zero		1


	//   ....[68]....
        /*0614*/ 	.word	0x00007780
        /*0618*/ 	.word	0x00000006
        /*061c*/ 	.word	0x00000020
        /*0620*/ 	.short	0x010a
        /*0622*/ 	.byte	0xff
	.zero		1


	//   ....[69]....
        /*0624*/ 	.word	0x000077e0
        /*0628*/ 	.word	0x0000000b
        /*062c*/ 	.word	0x00000080
        /*0630*/ 	.short	0x010a
        /*0632*/ 	.byte	0xff
	.zero		1


	//   ....[70]....
        /*0634*/ 	.word	0x00007840
        /*0638*/ 	.word	0x00000003
        /*063c*/ 	.word	0x000000d8
        /*0640*/ 	.short	0x010a
        /*0642*/ 	.byte	0xff
	.zero		1


	//   ....[71]....
        /*0644*/ 	.word	0x000078a0
        /*0648*/ 	.word	0x00000005
        /*064c*/ 	.word	0x00000020
        /*0650*/ 	.short	0x010a
        /*0652*/ 	.byte	0xff
	.zero		1


	//   ....[72]....
        /*0654*/ 	.word	0x00007900
        /*0658*/ 	.word	0x00000003
        /*065c*/ 	.word	0x00000070
        /*0660*/ 	.short	0x010a
        /*0662*/ 	.byte	0xff
	.zero		1


	//   ....[73]....
        /*0664*/ 	.word	0x00007960
        /*0668*/ 	.word	0x00000008
        /*066c*/ 	.word	0x000000d8
        /*0670*/ 	.short	0x010a
        /*0672*/ 	.byte	0xff
	.zero		1


	//   ....[74]....
        /*0674*/ 	.word	0x000079d0
        /*0678*/ 	.word	0x00000009
        /*067c*/ 	.word	0x000000c8
        /*0680*/ 	.short	0x010a
        /*0682*/ 	.byte	0xff
	.zero		1


	//   ....[75]....
        /*0684*/ 	.word	0x00007a40
        /*0688*/ 	.word	0x00000007
        /*068c*/ 	.word	0x00000098
        /*0690*/ 	.short	0x010a
        /*0692*/ 	.byte	0xff
	.zero		1


	//   ....[76]....
        /*0694*/ 	.word	0x00007ab0
        /*0698*/ 	.word	0x00000007
        /*069c*/ 	.word	0x000000b8
        /*06a0*/ 	.short	0x010a
        /*06a2*/ 	.byte	0xff
	.zero		1


	//   ....[77]....
        /*06a4*/ 	.word	0x00007b20
        /*06a8*/ 	.word	0x00000009
        /*06ac*/ 	.word	0x000000a0
        /*06b0*/ 	.short	0x010a
        /*06b2*/ 	.byte	0xff
	.zero		1


	//   ....[78]....
        /*06b4*/ 	.word	0x00007b90
        /*06b8*/ 	.word	0x00000007
        /*06bc*/ 	.word	0x000000c0
        /*06c0*/ 	.short	0x010a
        /*06c2*/ 	.byte	0xff
	.zero		1


	//   ....[79]....
        /*06c4*/ 	.word	0x00007bf0
        /*06c8*/ 	.word	0x00000007
        /*06cc*/ 	.word	0x000000d0
        /*06d0*/ 	.short	0x010a
        /*06d2*/ 	.byte	0xff
	.zero		1


	//   ....[80]....
        /*06d4*/ 	.word	0x00007c40
        /*06d8*/ 	.word	0x00000004
        /*06dc*/ 	.word	0x000000e0
        /*06e0*/ 	.short	0x010a
        /*06e2*/ 	.byte	0xff
	.zero		1


	//----- nvinfo : EIATTR_NUM_MBARRIERS
	.align		4
.L_64:
        /*06e4*/ 	.byte	0x03, 0x38
        /*06e6*/ 	.short	0x001d


	//----- nvinfo : EIATTR_EXIT_INSTR_OFFSETS
	.align		4
        /*06e8*/ 	.byte	0x04, 0x1c
        /*06ea*/ 	.short	(.L_66 - .L_65)


	//   ....[0]....
.L_65:
        /*06ec*/ 	.word	0x00006fb0


	//   ....[1]....
        /*06f0*/ 	.word	0x00007340


	//----- nvinfo : EIATTR_REQNTID
	.align		4
.L_66:
        /*06f4*/ 	.byte	0x04, 0x10
        /*06f6*/ 	.short	(.L_68 - .L_67)
.L_67:
        /*06f8*/ 	.word	0x00000180
        /*06fc*/ 	.word	0x00000001
        /*0700*/ 	.word	0x00000001


	//----- nvinfo : EIATTR_CRS_STACK_SIZE
	.align		4
.L_68:
        /*0704*/ 	.byte	0x04, 0x1e
        /*0706*/ 	.short	(.L_70 - .L_69)
.L_69:
        /*0708*/ 	.word	0x00000000


	//----- nvinfo : EIATTR_CBANK_PARAM_SIZE
	.align		4
.L_70:
        /*070c*/ 	.byte	0x03, 0x19
        /*070e*/ 	.short	0x02f0


	//----- nvinfo : EIATTR_PARAM_CBANK
	.align		4
        /*0710*/ 	.byte	0x04, 0x0a
        /*0712*/ 	.short	(.L_72 - .L_71)
	.align		4
.L_71:
        /*0714*/ 	.word	index@(.nv.constant0.kernel_cutlass_kernel_cudnnsdpafwdfmha_forward_sm100_d256BlackwellFusedMultiHeadAttentionForward_object_at__TiledMMA_ThrLayoutVMNK21111000_PermutationMNK____MMAAtom_ThrID21_ShapeMNK256128_0)
        /*0718*/ 	.short	0x0380
        /*071a*/ 	.short	0x02f0


	//----- nvinfo : EIATTR_SW_WAR
	.align		4
.L_72:
        /*071c*/ 	.byte	0x04, 0x36
        /*071e*/ 	.short	(.L_74 - .L_73)
.L_73:
        /*0720*/ 	.word	0x00000008
.L_74:


//--------------------- .nv.compat                --------------------------
	.section	.nv.compat,"",@"SHT_CUDA_COMPAT_INFO"
	.align	4
        /*0000*/ 	.byte	0x02, 0x02, 0x02, 0x00, 0x02, 0x05, 0x05, 0x00, 0x02, 0x03, 0x01, 0x00, 0x02, 0x06, 0x01, 0x00


//--------------------- .nv.callgraph             --------------------------
	.section	.nv.callgraph,"",@"SHT_CUDA_CALLGRAPH"
	.align	4
	.sectionentsize	8
	.align		4
        /*0000*/ 	.word	0x00000000
	.align		4
        /*0004*/ 	.word	0xffffffff
	.align		4
        /*0008*/ 	.word	0x00000000
	.align		4
        /*000c*/ 	.word	0xfffffffe
	.align		4
        /*0010*/ 	.word	0x00000000
	.align		4
        /*0014*/ 	.word	0xfffffffd
	.align		4
        /*0018*/ 	.word	0x00000000
	.align		4
        /*001c*/ 	.word	0xfffffffc


//--------------------- .text.kernel_cutlass_kernel_cudnnsdpafwdfmha_forward_sm100_d256BlackwellFusedMultiHeadAttentionForward_object_at__TiledMMA_ThrLayoutVMNK21111000_PermutationMNK____MMAAtom_ThrID21_ShapeMNK256128_0 --------------------------
	.section	.text.kernel_cutlass_kernel_cudnnsdpafwdfmha_forward_sm100_d256BlackwellFusedMultiHeadAttentionForward_object_at__TiledMMA_ThrLayoutVMNK21111000_PermutationMNK____MMAAtom_ThrID21_ShapeMNK256128_0,"ax",@progbits
	.align	128
        .global         kernel_cutlass_kernel_cudnnsdpafwdfmha_forward_sm100_d256BlackwellFusedMultiHeadAttentionForward_object_at__TiledMMA_ThrLayoutVMNK21111000_PermutationMNK____MMAAtom_ThrID21_ShapeMNK256128_0
        .type           kernel_cutlass_kernel_cudnnsdpafwdfmha_forward_sm100_d256BlackwellFusedMultiHeadAttentionForward_object_at__TiledMMA_ThrLayoutVMNK21111000_PermutationMNK____MMAAtom_ThrID21_ShapeMNK256128_0,@function
        .size           kernel_cutlass_kernel_cudnnsdpafwdfmha_forward_sm100_d256BlackwellFusedMultiHeadAttentionForward_object_at__TiledMMA_ThrLayoutVMNK21111000_PermutationMNK____MMAAtom_ThrID21_ShapeMNK256128_0,(.L_x_148 - kernel_cutlass_kernel_cudnnsdpafwdfmha_forward_sm100_d256BlackwellFusedMultiHeadAttentionForward_object_at__TiledMMA_ThrLayoutVMNK21111000_PermutationMNK____MMAAtom_ThrID21_ShapeMNK256128_0)
        .other          kernel_cutlass_kernel_cudnnsdpafwdfmha_forward_sm100_d256BlackwellFusedMultiHeadAttentionForward_object_at__TiledMMA_ThrLayoutVMNK21111000_PermutationMNK____MMAAtom_ThrID21_ShapeMNK256128_0,@"STO_CUDA_ENTRY STV_DEFAULT"
kernel_cutlass_kernel_cudnnsdpafwdfmha_forward_sm100_d256BlackwellFusedMultiHeadAttentionForward_object_at__TiledMMA_ThrLayoutVMNK21111000_PermutationMNK____MMAAtom_ThrID21_ShapeMNK256128_0:
.text.kernel_cutlass_kernel_cudnnsdpafwdfmha_forward_sm100_d256BlackwellFusedMultiHeadAttentionForward_object_at__TiledMMA_ThrLayoutVMNK21111000_PermutationMNK____MMAAtom_ThrID21_ShapeMNK256128_0:
[----:B------:R-:W0:Y:S02]  /*0000*/  LDC R1, c[0x0][0x37c] ;  /* 0x0000df00ff017b82 */ /* 0x000e240000000800 */
[----:B0-----:R-:W-:Y:S01]  /*0010*/  IADD3 R1, PT, PT, R1, -0x8, RZ ;  /* 0xfffffff801017810 */ /* 0x001fe20007ffe0ff */
[----:B------:R-:W0:Y:S01]  /*0020*/  S2R R2, SR_TID.X ;  /* 0x0000000000027919 */ /* 0x000e220000002100 */
[----:B------:R-:W1:Y:S04]  /*0030*/  LDCU.U8 UR6, c[0x0][0x384] ;  /* 0x00007080ff0677ac */ /* 0x000e680008000000 */
[----:B------:R-:W2:Y:S01]  /*0040*/  S2UR UR7, SR_CgaCtaId ;  /* 0x00000000000779c3 */ /* 0x000ea20000008800 */
[----:B------:R-:W3:Y:S01]  /*0050*/  LDCU.U8 UR4, c[0x0][0x381] ;  /* 0x00007020ff0477ac */ /* 0x000ee20008000000 */
[----:B------:R-:W4:Y:S06]  /*0060*/  LDCU.U8 UR9, c[0x0][0x385] ;  /* 0x000070a0ff0977ac */ /* 0x000f2c0008000000 */
[----:B------:R-:W5:Y:S01]  /*0070*/  S2UR UR8, SR_CTAID.X ;  /* 0x00000000000879c3 */ /* 0x000f620000002500 */
[----:B------:R-:W0:Y:S01]  /*0080*/  LDCU.U8 UR5, c[0x0][0x382] ;  /* 0x00007040ff0577ac */ /* 0x000e220008000000 */
[----:B-1----:R-:W-:-:S04]  /*0090*/  ULOP3.LUT UR6, UR6, 0x1, URZ, 0xc0, !UPT ;  /* 0x0000000106067892 */ /* 0x002fc8000f8ec0ff */
[----:B------:R-:W-:Y:S02]  /*00a0*/  UISETP.NE.U32.AND UP0, UPT, UR6, 0x1, UPT ;  /* 0x000000010600788c */ /* 0x000fe4000bf05070 */
[----:B---3--:R-:W-:Y:S02]  /*00b0*/  ULOP3.LUT UR4, UR4, 0x1, URZ, 0xc0, !UPT ;  /* 0x0000000104047892 */ /* 0x008fe4000f8ec0ff */
[----:B------:R-:W-:Y:S02]  /*00c0*/  UP2UR UR28, UPR, URZ, 0x1 ;  /* 0x00000001ff1c7883 */ /* 0x000fe40008000000 */
[----:B------:R-:W-:Y:S02]  /*00d0*/  UISETP.NE.U32.AND UP0, UPT, UR4, 0x1, UPT ;  /* 0x000000010400788c */ /* 0x000fe4000bf05070 */
[----:B----4-:R-:W-:Y:S01]  /*00e0*/  ULOP3.LUT UR9, UR9, 0x1, URZ, 0xc0, !UPT ;  /* 0x0000000109097892 */ /* 0x010fe2000f8ec0ff */
[----:B0-----:R-:W-:Y:S01]  /*00f0*/  SHF.R.U32.HI R0, RZ, 0x5, R2 ;  /* 0x00000005ff007819 */ /* 0x001fe20000011602 */
[----:B------:R-:W-:-:S02]  /*0100*/  UP2UR UR26, UPR, URZ, 0x1 ;  /* 0x00000001ff1a7883 */ /* 0x000fc40008000000 */
[----:B------:R-:W-:Y:S01]  /*0110*/  ULOP3.LUT UR5, UR5, 0x1, URZ, 0xc0, !UPT ;  /* 0x0000000105057892 */ /* 0x000fe2000f8ec0ff */
[----:B------:R-:W-:Y:S01]  /*0120*/  R2UR UR25, R0 ;  /* 0x00000000001972ca */ /* 0x000fe200000e0000 */
[----:B--2---:R-:W-:Y:S02]  /*0130*/  ULEA.HI UR24, UR7, UR7, URZ, 0x1 ;  /* 0x0000000707187291 */ /* 0x004fe4000f8f08ff */
[----:B------:R-:W-:Y:S02]  /*0140*/  UISETP.NE.U32.AND UP2, UPT, UR9, 0x1, UPT ;  /* 0x000000010900788c */ /* 0x000fe4000bf45070 */
[----:B------:R-:W-:Y:S02]  /*0150*/  UISETP.NE.U32.AND UP1, UPT, UR5, 0x1, UPT ;  /* 0x000000010500788c */ /* 0x000fe4000bf25070 */
[----:B------:R-:W-:Y:S02]  /*0160*/  ULOP3.LUT UR24, UR24, 0xfffffffe, URZ, 0xc0, !UPT ;  /* 0xfffffffe18187892 */ /* 0x000fe4000f8ec0ff */
[----:B------:R-:W-:-:S02]  /*0170*/  UP2UR UR29, UPR, URZ, 0x4 ;  /* 0x00000004ff1d7883 */ /* 0x000fc40008000000 */
[----:B------:R-:W-:Y:S02]  /*0180*/  UP2UR UR27, UPR, URZ, 0x2 ;  /* 0x00000002ff1b7883 */ /* 0x000fe40008000000 */
[----:B------:R-:W-:Y:S02]  /*0190*/  UISETP.NE.AND UP0, UPT, UR25, 0x9, UPT ;  /* 0x000000091900788c */ /* 0x000fe4000bf05270 */
[----:B-----5:R-:W-:Y:S02]  /*01a0*/  ULOP3.LUT UR32, UR8, 0x1, URZ, 0xc0, !UPT ;  /* 0x0000000108207892 */ /* 0x020fe4000f8ec0ff */
[----:B------:R-:W-:Y:S02]  /*01b0*/  UISETP.NE.AND UP2, UPT, UR25, URZ, UPT ;  /* 0x000000ff1900728c */ /* 0x000fe4000bf45270 */
[----:B------:R-:W-:Y:S02]  /*01c0*/  UIADD3 UR24, UPT, UPT, -UR24, UR7, URZ ;  /* 0x0000000718187290 */ /* 0x000fe4000fffe1ff */
[----:B------:R-:W-:Y:S01]  /*01d0*/  UISETP.NE.AND UP1, UPT, UR25, 0x4, UPT ;  /* 0x000000041900788c */ /* 0x000fe2000bf25270 */
[----:B------:R-:W-:Y:S10]  /*01e0*/  BRA.U UP0, `(.L_x_0) ;  /* 0x00000001002c7547 */ /* 0x000ff4000b800000 */
[----:B------:R-:W0:Y:S02]  /*01f0*/  LDCU.64 UR4, c[0x0][0x348] ;  /* 0x00006900ff0477ac */ /* 0x000e240008000a00 */
[----:B0-----:R-:W-:-:S04]  /*0200*/  UIADD3 UR12, UP0, UPT, UR4, 0x40, URZ ;  /* 0x00000040040c7890 */ /* 0x001fc8000ff1e0ff */
[----:B------:R-:W-:Y:S02]  /*0210*/  UIADD3.X UR13, UPT, UPT, URZ, UR5, URZ, UP0, !UPT ;  /* 0x00000005ff0d7290 */ /* 0x000fe400087fe4ff */
[----:B------:R-:W-:-:S04]  /*0220*/  UIADD3 UR10, UP0, UPT, UR4, 0x100, URZ ;  /* 0x00000100040a7890 */ /* 0x000fc8000ff1e0ff */
[----:B------:R-:W-:Y:S02]  /*0230*/  UIADD3.X UR11, UPT, UPT, URZ, UR5, URZ, UP0, !UPT ;  /* 0x00000005ff0b7290 */ /* 0x000fe400087fe4ff */
[----:B------:R-:W-:Y:S01]  /*0240*/  UIADD3 UR4, UP0, UPT, UR4, 0x1c0, URZ ;  /* 0x000001c004047890 */ /* 0x000fe2000ff1e0ff */
[----:B------:R0:W-:Y:S03]  /*0250*/  UTMACCTL.PF [UR12] ;  /* 0x000000000c0079b9 */ /* 0x0001e60008040000 */
[----:B------:R-:W-:-:S03]  /*0260*/  UIADD3.X UR5, UPT, UPT, URZ, UR5, URZ, UP0, !UPT ;  /* 0x00000005ff057290 */ /* 0x000fc600087fe4ff */
[----:B------:R0:W-:Y:S06]  /*0270*/  UTMACCTL.PF [UR10] ;  /* 0x000000000a0079b9 */ /* 0x0001ec0008040000 */
[----:B------:R0:W-:Y:S02]  /*0280*/  UTMACCTL.PF [UR4] ;  /* 0x00000000040079b9 */ /* 0x0001e40008040000 */
[----:B0-----:R-:W-:Y:S01]  /*0290*/  NOP ;  /* 0x0000000000007918 */ /* 0x001fe20000000000 */
.L_x_0:
[----:B------:R-:W-:Y:S05]  /*02a0*/  BRA.U UP2, `(.L_x_1) ;  /* 0x0000000102347547 */ /* 0x000fea000b800000 */
[----:B------:R-:W0:Y:S01]  /*02b0*/  S2UR UR5, SR_CgaCtaId ;  /* 0x00000000000579c3 */ /* 0x000e220000008800 */
[----:B------:R-:W-:Y:S01]  /*02c0*/  UMOV UR6, 0x400 ;  /* 0x0000040000067882 */ /* 0x000fe20000000000 */
[----:B------:R-:W-:Y:S02]  /*02d0*/  UMOV UR4, 0x1 ;  /* 0x0000000100047882 */ /* 0x000fe40000000000 */
[----:B------:R-:W-:-:S04]  /*02e0*/  UIADD3 UR10, UPT, UPT, -UR4, 0x100000, URZ ;  /* 0x00100000040a7890 */ /* 0x000fc8000fffe1ff */
[----:B------:R-:W-:Y:S02]  /*02f0*/  USHF.L.U32 UR11, UR10, 0xb, URZ ;  /* 0x0000000b0a0b7899 */ /* 0x000fe400080006ff */
[----:B------:R-:W-:Y:S02]  /*0300*/  USHF.L.U32 UR10, UR10, 0x1, URZ ;  /* 0x000000010a0a7899 */ /* 0x000fe400080006ff */
[----:B0-----:R-:W-:Y:S01]  /*0310*/  ULEA UR5, UR5, UR6, 0x18 ;  /* 0x0000000605057291 */ /* 0x001fe2000f8ec0ff */
[----:B------:R-:W0:Y:S11]  /*0320*/  FENCE.VIEW.ASYNC.S ;  /* 0x00000000000073c6 */ /* 0x000e360000000000 */
[----:B0-----:R0:W1:Y:S01]  /*0330*/  SYNCS.EXCH.64 URZ, [UR5], UR10 ;  /* 0x0000000a05ff75b2 */ /* 0x0010620008000100 */
[----:B------:R0:W2:Y:S01]  /*0340*/  SYNCS.EXCH.64 URZ, [UR5+0x8], UR10 ;  /* 0x0000080a05ff75b2 */ /* 0x0000a20008000100 */
[----:B------:R0:W3:Y:S01]  /*0350*/  SYNCS.EXCH.64 URZ, [UR5+0x10], UR10 ;  /* 0x0000100a05ff75b2 */ /* 0x0000e20008000100 */
[----:B------:R0:W4:Y:S01]  /*0360*/  SYNCS.EXCH.64 URZ, [UR5+0x18], UR10 ;  /* 0x0000180a05ff75b2 */ /* 0x0001220008000100 */
[----:B------:R-:W-:Y:S01]  /*0370*/  NOP ;  /* 0x0000000000007918 */ /* 0x000fe20000000000 */
.L_x_1:
[----:B------:R-:W-:Y:S05]  /*0380*/  BRA.U UP2, `(.L_x_2) ;  /* 0x0000000102a07547 */ /* 0x000fea000b800000 */
[----:B------:R-:W-:Y:S01]  /*0390*/  UMOV UR6, 0x400 ;  /* 0x0000040000067882 */ /* 0x000fe20000000000 */
[----:B0-----:R-:W-:Y:S01]  /*03a0*/  UMOV UR10, 0x1 ;  /* 0x00000001000a7882 */ /* 0x001fe20000000000 */
[----:B------:R-:W-:Y:S02]  /*03b0*/  ULEA UR6, UR7, UR6, 0x18 ;  /* 0x0000000607067291 */ /* 0x000fe4000f8ec0ff */
[----:B------:R-:W-:-:S04]  /*03c0*/  UIADD3 UR10, UPT, UPT, -UR10, 0x100000, URZ ;  /* 0x001000000a0a7890 */ /* 0x000fc8000fffe1ff */
[----:B------:R-:W-:Y:S02]  /*03d0*/  USHF.L.U32 UR11, UR10, 0xb, URZ ;  /* 0x0000000b0a0b7899 */ /* 0x000fe400080006ff */
[----:B------:R-:W-:Y:S01]  /*03e0*/  USHF.L.U32 UR10, UR10, 0x1, URZ ;  /* 0x000000010a0a7899 */ /* 0x000fe200080006ff */
[----:B------:R-:W-:Y:S01]  /*03f0*/  UMOV UR5, 0x100 ;  /* 0x0000010000057882 */ /* 0x000fe20000000000 */
[----:B------:R-:W-:Y:S01]  /*0400*/  UMOV UR4, 0x80 ;  /* 0x0000008000047882 */ /* 0x000fe20000000000 */
[----:B------:R-:W-:-:S04]  /*0410*/  UIADD3 UR12, UPT, UPT, -UR5, 0x100000, URZ ;  /* 0x00100000050c7890 */ /* 0x000fc8000fffe1ff */
[----:B------:R-:W-:Y:S02]  /*0420*/  USHF.L.U32 UR13, UR12, 0xb, URZ ;  /* 0x0000000b0c0d7899 */ /* 0x000fe400080006ff */
[----:B------:R-:W-:Y:S02]  /*0430*/  USHF.L.U32 UR12, UR12, 0x1, URZ ;  /* 0x000000010c0c7899 */ /* 0x000fe400080006ff */
[----:B------:R-:W-:-:S04]  /*0440*/  UIADD3 UR4, UPT, UPT, -UR4, 0x100000, URZ ;  /* 0x0010000004047890 */ /* 0x000fc8000fffe1ff */
[----:B------:R-:W-:Y:S02]  /*0450*/  USHF.L.U32 UR5, UR4, 0xb, URZ ;  /* 0x0000000b04057899 */ /* 0x000fe400080006ff */
[----:B------:R-:W-:Y:S01]  /*0460*/  USHF.L.U32 UR4, UR4, 0x1, URZ ;  /* 0x0000000104047899 */ /* 0x000fe200080006ff */
[----:B------:R-:W0:Y:S02]  /*0470*/  FENCE.VIEW.ASYNC.S ;  /* 0x00000000000073c6 */ /* 0x000e240000000000 */
[----:B0-----:R0:W4:Y:S01]  /*0480*/  SYNCS.EXCH.64 URZ, [UR6+0x20], UR10 ;  /* 0x0000200a06ff75b2 */ /* 0x0011220008000100 */
[----:B------:R0:W3:Y:S01]  /*0490*/  SYNCS.EXCH.64 URZ, [UR6+0x28], UR10 ;  /* 0x0000280a06ff75b2 */ /* 0x0000e20008000100 */
[----:B------:R0:W2:Y:S01]  /*04a0*/  SYNCS.EXCH.64 URZ, [UR6+0x30], UR10 ;  /* 0x0000300a06ff75b2 */ /* 0x0000a20008000100 */
[----:B------:R0:W1:Y:S01]  /*04b0*/  SYNCS.EXCH.64 URZ, [UR6+0x38], UR10 ;  /* 0x0000380a06ff75b2 */ /* 0x0000620008000100 */
[----:B------:R0:W0:Y:S01]  /*04c0*/  SYNCS.EXCH.64 URZ, [UR6+0x40], UR10 ;  /* 0x0000400a06ff75b2 */ /* 0x0000220008000100 */
        /* <DEDUP_REMOVED lines=19> */
[----:B----4-:R-:W-:Y:S01]  /*0600*/  NOP ;  /* 0x0000000000007918 */ /* 0x010fe20000000000 */
.L_x_2:
[----:B------:R-:W-:Y:S05]  /*0610*/  BRA.U UP1, `(.L_x_3) ;  /* 0x0000000101287547 */ /* 0x000fea000b800000 */
[----:B0-----:R-:W-:Y:S01]  /*0620*/  UMOV UR5, 0x400 ;  /* 0x0000040000057882 */ /* 0x001fe20000000000 */
[----:B------:R-:W-:Y:S01]  /*0630*/  UMOV UR4, 0x20 ;  /* 0x0000002000047882 */ /* 0x000fe20000000000 */
[----:B------:R-:W-:Y:S02]  /*0640*/  ULEA UR5, UR7, UR5, 0x18 ;  /* 0x0000000507057291 */ /* 0x000fe4000f8ec0ff */
[----:B------:R-:W-:-:S04]  /*0650*/  UIADD3 UR10, UPT, UPT, -UR4, 0x100000, URZ ;  /* 0x00100000040a7890 */ /* 0x000fc8000fffe1ff */
[----:B------:R-:W-:Y:S02]  /*0660*/  USHF.L.U32 UR11, UR10, 0xb, URZ ;  /* 0x0000000b0a0b7899 */ /* 0x000fe400080006ff */
[----:B------:R-:W-:Y:S01]  /*0670*/  USHF.L.U32 UR10, UR10, 0x1, URZ ;  /* 0x000000010a0a7899 */ /* 0x000fe200080006ff */
[----:B------:R-:W-:Y:S01]  /*0680*/  ELECT P0, URZ, PT ;  /* 0x0000000000ff782f */ /* 0x000fe20003800000 */
[----:B------:R-:W0:Y:S10]  /*0690*/  FENCE.VIEW.ASYNC.S ;  /* 0x00000000000073c6 */ /* 0x000e340000000000 */
[----:B0-----:R0:W4:Y:S01]  /*06a0*/  SYNCS.EXCH.64 URZ, [UR5+0xe0], UR10 ;  /* 0x0000e00a05ff75b2 */ /* 0x0011220008000100 */
[----:B------:R-:W-:Y:S01]  /*06b0*/  NOP ;  /* 0x0000000000007918 */ /* 0x000fe20000000000 */
.L_x_3:
[----:B------:R-:W-:Y:S01]  /*06c0*/  MOV R0, UR8 ;  /* 0x0000000800007c02 */ /* 0x000fe20008000f00 */
[----:B------:R-:W-:-:S04]  /*06d0*/  NOP ;  /* 0x0000000000007918 */ /* 0x000fc80000000000 */
[----:B------:R4:W-:Y:S01]  /*06e0*/  STL [R1], R0 ;  /* 0x0000000001007387 */ /* 0x0009e20000100800 */
[----:B------:R-:W-:Y:S05]  /*06f0*/  BRA.U UP1, `(.L_x_4) ;  /* 0x00000005019c7547 */ /* 0x000fea000b800000 */
[----:B01234-:R-:W-:Y:S01]  /*0700*/  NOP ;  /* 0x0000000000007918 */ /* 0x01ffe20000000000 */
[----:B------:R-:W-:Y:S01]  /*0710*/  UMOV UR4, 0x40 ;  /* 0x0000004000047882 */ /* 0x000fe20000000000 */
[----:B------:R-:W-:Y:S01]  /*0720*/  UMOV UR5, 0x400 ;  /* 0x0000040000057882 */ /* 0x000fe20000000000 */
[----:B------:R-:W-:Y:S02]  /*0730*/  ULEA UR4, UR7, UR4, 0x18 ;  /* 0x0000000407047291 */ /* 0x000fe4000f8ec0ff */
[----:B------:R-:W-:-:S07]  /*0740*/  ULEA UR5, UR7, UR5, 0x18 ;  /* 0x0000000507057291 */ /* 0x000fce000f8ec0ff */
[----:B------:R-:W0:Y:S02]  /*0750*/  LDS.U8 R0, [UR4] ;  /* 0x00000004ff007984 */ /* 0x000e240008000000 */
[----:B0-----:R-:W-:-:S13]  /*0760*/  ISETP.NE.AND P0, PT, R0, RZ, PT ;  /* 0x000000ff0000720c */ /* 0x001fda0003f05270 */
[----:B------:R-:W-:Y:S05]  /*0770*/  @P0 BRA `(.L_x_5) ;  /* 0x0000000400640947 */ /* 0x000fea0003800000 */
[----:B------:R-:W-:Y:S02]  /*0780*/  ULOP3.LUT UR4, UR7, 0x1, URZ, 0xc0, !UPT ;  /* 0x0000000107047892 */ /* 0x000fe4000f8ec0ff */
[----:B------:R-:W-:Y:S02]  /*0790*/  ULOP3.LUT UR6, UR7, 0x1, URZ, 0x3c, !UPT ;  /* 0x0000000107067892 */ /* 0x000fe4000f8e3cff */
[----:B------:R-:W-:-:S09]  /*07a0*/  UISETP.NE.U32.AND UP1, UPT, UR4, 0x1, UPT ;  /* 0x000000010400788c */ /* 0x000fd2000bf25070 */
[----:B------:R-:W-:Y:S05]  /*07b0*/  BRA.U !UP1, `(.L_x_6) ;  /* 0x0000000109d07547 */ /* 0x000fea000b800000 */
[----:B------:R-:W-:Y:S01]  /*07c0*/  ELECT P0, URZ, PT ;  /* 0x0000000000ff782f */ /* 0x000fe20003800000 */
[----:B------:R-:W-:-:S12]  /*07d0*/  BSSY B0, `(.L_x_6) ;  /* 0x0000032000007945 */ /* 0x000fd80003800000 */
[----:B------:R-:W-:Y:S05]  /*07e0*/  @!P0 BRA `(.L_x_7) ;  /* 0x0000000000c08947 */ /* 0x000fea0003800000 */
[----:B------:R-:W-:Y:S01]  /*07f0*/  UMOV UR4, 0x10 ;  /* 0x0000001000047882 */ /* 0x000fe20000000000 */
[----:B------:R-:W0:Y:S04]  /*0800*/  S2R R5, SR_CgaCtaId ;  /* 0x0000000000057919 */ /* 0x000e280000008800 */
[----:B------:R-:W-:Y:S04]  /*0810*/  DEPBAR.LE SB1, 0x36 ;  /* 0x00009d800000791a */ /* 0x000fe80000000000 */
[----:B------:R-:W1:Y:S02]  /*0820*/  UTCATOMSWS.2CTA.FIND_AND_SET.ALIGN UP0, UR4, UR4 ;  /* 0x00000004000475e3 */ /* 0x000e640008200800 */
[----:B-1----:R-:W-:Y:S01]  /*0830*/  PLOP3.LUT P0, PT, PT, PT, UP0, 0x80, 0x8 ;  /* 0x000000000008781c */ /* 0x002fe20003f0f008 */
[----:B------:R-:W-:-:S03]  /*0840*/  IMAD.U32 R6, RZ, RZ, UR4 ;  /* 0x00000004ff067e24 */ /* 0x000fc6000f8e00ff */
[----:B------:R-:W-:-:S04]  /*0850*/  SEL R0, RZ, 0xffffffff, !P0 ;  /* 0xffffffffff007807 */ /* 0x000fc80004000000 */
[----:B------:R-:W-:-:S13]  /*0860*/  ISETP.NE.AND P0, PT, R0, RZ, PT ;  /* 0x000000ff0000720c */ /* 0x000fda0003f05270 */
[----:B------:R-:W-:Y:S05]  /*0870*/  @P0 BRA `(.L_x_8) ;  /* 0x0000000000240947 */ /* 0x000fea0003800000 */
.L_x_9:
[----:B------:R-:W-:Y:S05]  /*0880*/  NANOSLEEP 0x64 ;  /* 0x000000640000795d */ /* 0x000fea0003800000 */
[----:B------:R-:W-:-:S05]  /*0890*/  UMOV UR4, 0x10 ;  /* 0x0000001000047882 */ /* 0x000fca0000000000 */
[----:B------:R-:W-:Y:S04]  /*08a0*/  DEPBAR.LE SB1, 0x36 ;  /* 0x00009d800000791a */ /* 0x000fe80000000000 */
[----:B------:R-:W1:Y:S02]  /*08b0*/  UTCATOMSWS.2CTA.FIND_AND_SET.ALIGN UP0, UR4, UR4 ;  /* 0x00000004000475e3 */ /* 0x000e640008200800 */
[----:B-1----:R-:W-:Y:S01]  /*08c0*/  PLOP3.LUT P0, PT, PT, PT, UP0, 0x80, 0x8 ;  /* 0x000000000008781c */ /* 0x002fe20003f0f008 */
[----:B------:R-:W-:-:S03]  /*08d0*/  IMAD.U32 R6, RZ, RZ, UR4 ;  /* 0x00000004ff067e24 */ /* 0x000fc6000f8e00ff */
[----:B------:R-:W-:-:S04]  /*08e0*/  SEL R0, RZ, 0xffffffff, !P0 ;  /* 0xffffffffff007807 */ /* 0x000fc80004000000 */
[----:B------:R-:W-:-:S13]  /*08f0*/  ISETP.NE.AND P0, PT, R0, RZ, PT ;  /* 0x000000ff0000720c */ /* 0x000fda0003f05270 */
[----:B------:R-:W-:Y:S05]  /*0900*/  @!P0 BRA `(.L_x_9) ;  /* 0xfffffffc00dc8947 */ /* 0x000fea000383ffff */
.L_x_8:
[----:B------:R-:W-:Y:S01]  /*0910*/  MOV R0, 0x60 ;  /* 0x0000006000007802 */ /* 0x000fe20000000f00 */
[----:B------:R-:W-:Y:S02]  /*0920*/  IMAD.U32 R3, RZ, RZ, UR5 ;  /* 0x00000005ff037e24 */ /* 0x000fe4000f8e00ff */
[----:B------:R-:W-:Y:S01]  /*0930*/  IMAD.U32 R4, RZ, RZ, UR6 ;  /* 0x00000006ff047e24 */ /* 0x000fe2000f8e00ff */
[----:B0-----:R-:W-:Y:S02]  /*0940*/  LEA R9, R5, R0, 0x18 ;  /* 0x0000000005097211 */ /* 0x001fe400078ec0ff */
[----:B------:R-:W-:-:S03]  /*0950*/  MOV R0, 0x58 ;  /* 0x0000005800007802 */ /* 0x000fc60000000f00 */
[----:B------:R-:W0:Y:S01]  /*0960*/  LDS R10, [R9] ;  /* 0x00000000090a7984 */ /* 0x000e220000000800 */
[----:B------:R-:W-:Y:S01]  /*0970*/  LEA R5, R5, R0, 0x18 ;  /* 0x0000000005057211 */ /* 0x000fe200078ec0ff */
[----:B0-----:R-:W-:-:S04]  /*0980*/  IMAD.U32 R10, R10, -0x80000000, RZ ;  /* 0x800000000a0a7824 */ /* 0x001fc800078e00ff */
[----:B------:R-:W0:Y:S02]  /*0990*/  SYNCS.PHASECHK.TRANS64.TRYWAIT P0, [R5+URZ], R10 ;  /* 0x0000000a050075a7 */ /* 0x000e2400080011ff */
[----:B0-----:R-:W-:Y:S05]  /*09a0*/  @P0 BRA `(.L_x_10) ;  /* 0x0000000000080947 */ /* 0x001fea0003800000 */
[----:B------:R-:W0:Y:S02]  /*09b0*/  SYNCS.PHASECHK.TRANS64.TRYWAIT P0, [R5+URZ], R10 ;  /* 0x0000000a050075a7 */ /* 0x000e2400080011ff */
[----:B0-----:R-:W-:Y:S05]  /*09c0*/  @!P0 BRA `(.L_x_11) ;  /* 0x0000006800608947 */ /* 0x001fea0003800000 */
.L_x_10:
[----:B------:R-:W-:Y:S01]  /*09d0*/  VIADD R3, R3, 0xe8 ;  /* 0x000000e803037836 */ /* 0x000fe20000000000 */
[----:B0-----:R-:W-:Y:S01]  /*09e0*/  PRMT R5, R4, 0x654, R5 ;  /* 0x0000065404057816 */ /* 0x001fe20000000005 */
[----:B------:R-:W-:Y:S01]  /*09f0*/  IMAD.MOV.U32 R0, RZ, RZ, 0x4 ;  /* 0x00000004ff007424 */ /* 0x000fe200078e00ff */
[C---:B------:R-:W-:Y:S01]  /*0a00*/  IADD3 R7, PT, PT, R6.reuse, 0x10, RZ ;  /* 0x0000001006077810 */ /* 0x040fe20007ffe0ff */
[----:B------:R-:W-:Y:S01]  /*0a10*/  IMAD.SHL.U32 R8, R6, 0x20, RZ ;  /* 0x0000002006087824 */ /* 0x000fe200078e00ff */
[----:B------:R-:W-:Y:S01]  /*0a20*/  PRMT R4, R4, 0x654, R3 ;  /* 0x0000065404047816 */ /* 0x000fe20000000003 */
[----:B------:R0:W-:Y:S01]  /*0a30*/  SYNCS.ARRIVE.TRANS64.RED RZ, [R5+URZ], R0 ;  /* 0x0000000005ff79a7 */ /* 0x0001e200080004ff */
[----:B------:R-:W-:Y:S02]  /*0a40*/  MOV R3, 0xffff ;  /* 0x0000ffff00037802 */ /* 0x000fe40000000f00 */
[----:B------:R1:W-:Y:S02]  /*0a50*/  STS [UR5+0xe8], R8 ;  /* 0x0000e808ff007988 */ /* 0x0003e40008000805 */
[----:B------:R-:W-:-:S02]  /*0a60*/  SHF.L.U32 R3, R3, R6, RZ ;  /* 0x0000000603037219 */ /* 0x000fc400000006ff */
[----:B------:R1:W-:Y:S01]  /*0a70*/  STAS [R4.64], R6 ;  /* 0x0000000604007dbd */ /* 0x0003e2000c0008ff */
[----:B------:R-:W-:Y:S02]  /*0a80*/  UMOV UR4, 0x50 ;  /* 0x0000005000047882 */ /* 0x000fe40000000000 */
[----:B------:R-:W-:Y:S01]  /*0a90*/  ULEA UR4, UR7, UR4, 0x18 ;  /* 0x0000000407047291 */ /* 0x000fe2000f8ec0ff */
[----:B0-----:R-:W-:-:S05]  /*0aa0*/  IMAD.MOV.U32 R0, RZ, RZ, 0x1 ;  /* 0x00000001ff007424 */ /* 0x001fca00078e00ff */
[----:B------:R-:W-:-:S04]  /*0ab0*/  SHF.L.U32 R10, R0, R7, RZ ;  /* 0x00000007000a7219 */ /* 0x000fc800000006ff */
[----:B------:R-:W-:-:S05]  /*0ac0*/  LOP3.LUT R3, R10, R3, RZ, 0xfc, !PT ;  /* 0x000000030a037212 */ /* 0x000fca00078efcff */
[----:B------:R1:W-:Y:S04]  /*0ad0*/  ATOMS.OR RZ, [UR4], R3 ;  /* 0x00000003ffff798c */ /* 0x0003e8000b000004 */
[----:B------:R1:W-:Y:S02]  /*0ae0*/  ATOMS.XOR RZ, [R9], R0 ;  /* 0x0000000009ff738c */ /* 0x0003e40003800000 */
.L_x_7:
[----:B------:R-:W-:Y:S05]  /*0af0*/  BSYNC B0 ;  /* 0x0000000000007941 */ /* 0x000fea0003800000 */
.L_x_6:
[----:B------:R-:W-:Y:S05]  /*0b00*/  BRA.U UP1, `(.L_x_12) ;  /* 0x0000000101907547 */ /* 0x000fea000b800000 */
[----:B------:R-:W-:Y:S05]  /*0b10*/  WARPSYNC.ALL ;  /* 0x0000000000007948 */ /* 0x000fea0003800000 */
[----:B------:R-:W-:Y:S01]  /*0b20*/  NOP ;  /* 0x0000000000007918 */ /* 0x000fe20000000000 */
[----:B------:R-:W-:-:S13]  /*0b30*/  ELECT P0, URZ, PT ;  /* 0x0000000000ff782f */ /* 0x000fda0003800000 */
[----:B------:R-:W-:Y:S05]  /*0b40*/  @!P0 BRA `(.L_x_12) ;  /* 0x0000000000808947 */ /* 0x000fea0003800000 */
[----:B-1----:R-:W0:Y:S01]  /*0b50*/  S2R R4, SR_CgaCtaId ;  /* 0x0000000000047919 */ /* 0x002e220000008800 */
[----:B------:R-:W-:Y:S02]  /*0b60*/  MOV R5, 0x60 ;  /* 0x0000006000057802 */ /* 0x000fe40000000f00 */
[----:B------:R-:W-:Y:S02]  /*0b70*/  MOV R3, 0x58 ;  /* 0x0000005800037802 */ /* 0x000fe40000000f00 */
[C---:B0-----:R-:W-:Y:S02]  /*0b80*/  LEA R5, R4.reuse, R5, 0x18 ;  /* 0x0000000504057211 */ /* 0x041fe400078ec0ff */
[----:B------:R-:W-:-:S03]  /*0b90*/  LEA R4, R4, R3, 0x18 ;  /* 0x0000000304047211 */ /* 0x000fc600078ec0ff */
[----:B------:R-:W0:Y:S02]  /*0ba0*/  LDS R0, [R5] ;  /* 0x0000000005007984 */ /* 0x000e240000000800 */
[----:B0-----:R-:W-:-:S04]  /*0bb0*/  IMAD.U32 R6, R0, -0x80000000, RZ ;  /* 0x8000000000067824 */ /* 0x001fc800078e00ff */
[----:B------:R-:W0:Y:S02]  /*0bc0*/  SYNCS.PHASECHK.TRANS64.TRYWAIT P0, [R4+URZ], R6 ;  /* 0x00000006040075a7 */ /* 0x000e2400080011ff */
[----:B0-----:R-:W-:Y:S05]  /*0bd0*/  @P0 BRA `(.L_x_13) ;  /* 0x0000000000080947 */ /* 0x001fea0003800000 */
[----:B------:R-:W0:Y:S02]  /*0be0*/  SYNCS.PHASECHK.TRANS64.TRYWAIT P0, [R4+URZ], R6 ;  /* 0x00000006040075a7 */ /* 0x000e2400080011ff */
[----:B0-----:R-:W-:Y:S05]  /*0bf0*/  @!P0 BRA `(.L_x_14) ;  /* 0x0000006400ec8947 */ /* 0x001fea0003800000 */
.L_x_13:
[----:B------:R-:W1:Y:S01]  /*0c00*/  LDS R8, [UR5+0xe8] ;  /* 0x0000e805ff087984 */ /* 0x000e620008000800 */
[----:B------:R-:W-:Y:S02]  /*0c10*/  HFMA2 R0, -RZ, RZ, 0, 5.9604644775390625e-08 ;  /* 0x00000001ff007431 */ /* 0x000fe400000001ff */
[----:B------:R-:W-:Y:S02]  /*0c20*/  IMAD.MOV.U32 R3, RZ, RZ, 0xffff ;  /* 0x0000ffffff037424 */ /* 0x000fe400078e00ff */
[----:B-1----:R-:W-:-:S03]  /*0c30*/  IMAD.SHL.U32 R6, R8, 0x20, RZ ;  /* 0x0000002008067824 */ /* 0x002fc600078e00ff */
[----:B------:R-:W-:Y:S01]  /*0c40*/  SHF.L.U32 R3, R3, R8, RZ ;  /* 0x0000000803037219 */ /* 0x000fe200000006ff */
[----:B0-----:R-:W-:Y:S01]  /*0c50*/  VIADD R7, R8, 0x10 ;  /* 0x0000001008077836 */ /* 0x001fe20000000000 */
[----:B------:R0:W-:Y:S01]  /*0c60*/  STS [UR5+0xe8], R6 ;  /* 0x0000e806ff007988 */ /* 0x0001e20008000805 */
[----:B------:R-:W-:-:S03]  /*0c70*/  UMOV UR4, 0x50 ;  /* 0x0000005000047882 */ /* 0x000fc60000000000 */
[----:B------:R-:W-:Y:S01]  /*0c80*/  SHF.L.U32 R8, R0, R7, RZ ;  /* 0x0000000700087219 */ /* 0x000fe200000006ff */
[----:B------:R-:W-:Y:S01]  /*0c90*/  ULEA UR4, UR7, UR4, 0x18 ;  /* 0x0000000407047291 */ /* 0x000fe2000f8ec0ff */
[----:B------:R-:W-:Y:S02]  /*0ca0*/  MOV R7, UR6 ;  /* 0x0000000600077c02 */ /* 0x000fe40008000f00 */
[----:B------:R-:W-:Y:S02]  /*0cb0*/  LOP3.LUT R3, R8, R3, RZ, 0xfc, !PT ;  /* 0x0000000308037212 */ /* 0x000fe400078efcff */
[----:B------:R-:W-:-:S04]  /*0cc0*/  PRMT R7, R7, 0x654, R4 ;  /* 0x0000065407077816 */ /* 0x000fc80000000004 */
[----:B------:R0:W-:Y:S01]  /*0cd0*/  ATOMS.OR RZ, [UR4], R3 ;  /* 0x00000003ffff798c */ /* 0x0001e2000b000004 */
[----:B------:R0:W-:Y:S03]  /*0ce0*/  SYNCS.ARRIVE.TRANS64.RED.A1T0 RZ, [R7+URZ], RZ ;  /* 0x000000ff07ff79a7 */ /* 0x0001e600081004ff */
[----:B------:R0:W-:Y:S01]  /*0cf0*/  ATOMS.XOR RZ, [R5], R0 ;  /* 0x0000000005ff738c */ /* 0x0001e20003800000 */
[----:B------:R-:W-:Y:S05]  /*0d00*/  BRA `(.L_x_12) ;  /* 0x0000000000107947 */ /* 0x000fea0003800000 */
.L_x_5:
[----:B------:R-:W-:Y:S02]  /*0d10*/  MOV R0, 0xffffffff ;  /* 0xffffffff00007802 */ /* 0x000fe40000000f00 */
[----:B------:R-:W-:-:S03]  /*0d20*/  MOV R4, 0xd50 ;  /* 0x00000d5000047802 */ /* 0x000fc60000000f00 */
[----:B------:R0:W-:Y:S04]  /*0d30*/  STS [UR5+0xe8], R0 ;  /* 0x0000e800ff007988 */ /* 0x0001e80008000805 */
[----:B0-----:R-:W-:Y:S05]  /*0d40*/  CALL.REL.NOINC `($__internal_1_$__cuda_sm10x_tcgen05_guardrail_trap_phase_invalid_during_alloc) ;  /* 0x0000006c00dc7944 */ /* 0x001fea0003c00000 */
.L_x_12:
[----:B------:R-:W-:Y:S05]  /*0d50*/  WARPSYNC.ALL ;  /* 0x0000000000007948 */ /* 0x000fea0003800000 */
[----:B------:R-:W-:Y:S01]  /*0d60*/  NOP ;  /* 0x0000000000007918 */ /* 0x000fe20000000000 */
.L_x_4:
[----:B0-----:R-:W0:Y:S08]  /*0d70*/  S2UR UR4, SR_CgaCtaId ;  /* 0x00000000000479c3 */ /* 0x001e300000008800 */
[----:B-1234-:R-:W-:Y:S01]  /*0d80*/  BAR.SYNC.DEFER_BLOCKING 0x1, 0x180 ;  /* 0x0046000000007b1d */ /* 0x01efe20000010000 */
[----:B------:R-:W-:Y:S01]  /*0d90*/  MOV R3, 0x400 ;  /* 0x0000040000037802 */ /* 0x000fe20000000f00 */
[----:B0-----:R-:W-:-:S04]  /*0da0*/  IMAD.U32 R0, RZ, RZ, UR4 ;  /* 0x00000004ff007e24 */ /* 0x001fc8000f8e00ff */
[----:B------:R-:W0:Y:S01]  /*0db0*/  LDCU UR4, c[0x0][0x36c] ;  /* 0x00006d80ff0477ac */ /* 0x000e220008000800 */
[----:B------:R-:W-:-:S04]  /*0dc0*/  LEA R3, R0, R3, 0x18 ;  /* 0x0000000300037211 */ /* 0x000fc800078ec0ff */
[----:B------:R-:W-:Y:S01]  /*0dd0*/  R2UR UR21, R3 ;  /* 0x00000000031572ca */ /* 0x000fe200000e0000 */
[----:B0-----:R-:W-:-:S12]  /*0de0*/  UISETP.EQ.U32.AND UP2, UPT, UR4, 0x1, UPT ;  /* 0x000000010400788c */ /* 0x001fd8000bf42070 */
[----:B------:R-:W0:Y:S01]  /*0df0*/  LDS R3, [UR21+0xe8] ;  /* 0x0000e815ff037984 */ /* 0x000e220008000800 */
[----:B------:R-:W-:Y:S01]  /*0e00*/  NOP ;  /* 0x0000000000007918 */ /* 0x000fe20000000000 */
[----:B0-----:R-:W-:Y:S01]  /*0e10*/  R2UR UR23, R3 ;  /* 0x00000000031772ca */ /* 0x001fe200000e0000 */
[----:B------:R-:W-:-:S14]  /*0e20*/  BRA.U !UP2, `(.L_x_15) ;  /* 0x000000010a087547 */ /* 0x000fdc000b800000 */
[----:B------:R-:W-:Y:S01]  /*0e30*/  UCGABAR_ARV ;  /* 0x00000000000079c7 */ /* 0x000fe20008000000 */
[----:B------:R-:W-:Y:S05]  /*0e40*/  BRA `(.L_x_16) ;  /* 0x0000000000047947 */ /* 0x000fea0003800000 */
.L_x_15:
[----:B------:R-:W-:Y:S01]  /*0e50*/  NOP ;  /* 0x0000000000007918 */ /* 0x000fe20000000000 */
.L_x_16:
[----:B------:R-:W2:Y:S01]  /*0e60*/  LDL R14, [R1] ;  /* 0x00000000010e7983 */ /* 0x000ea20000100800 */
[----:B------:R-:W0:Y:S01]  /*0e70*/  LDCU UR8, c[0x0][0x664] ;  /* 0x0000cc80ff0877ac */ /* 0x000e220008000800 */
[----:B------:R-:W-:Y:S01]  /*0e80*/  IMAD.MOV.U32 R8, RZ, RZ, RZ ;  /* 0x000000ffff087224 */ /* 0x000fe200078e00ff */
[----:B------:R-:W1:Y:S01]  /*0e90*/  LDCU UR9, c[0x0][0x668] ;  /* 0x0000cd00ff0977ac */ /* 0x000e620008000800 */
[----:B------:R-:W3:Y:S01]  /*0ea0*/  LDCU UR4, c[0x0][0x66c] ;  /* 0x0000cd80ff0477ac */ /* 0x000ee20008000800 */
[----:B------:R-:W4:Y:S01]  /*0eb0*/  LDCU UR15, c[0x0][0x370] ;  /* 0x00006e00ff0f77ac */ /* 0x000f220008000800 */
[----:B------:R-:W2:Y:S01]  /*0ec0*/  LDCU UR7, c[0x0][0x374] ;  /* 0x00006e80ff0777ac */ /* 0x000ea20008000800 */
[----:B0-----:R-:W-:Y:S01]  /*0ed0*/  IMAD.U32 R4, RZ, RZ, UR8 ;  /* 0x00000008ff047e24 */ /* 0x001fe2000f8e00ff */
[----:B------:R-:W0:Y:S01]  /*0ee0*/  LDCU UR6, c[0x0][0x378] ;  /* 0x00006f00ff0677ac */ /* 0x000e220008000800 */
[----:B-1----:R-:W-:-:S03]  /*0ef0*/  IMAD.U32 R7, RZ, RZ, UR9 ;  /* 0x00000009ff077e24 */ /* 0x002fc6000f8e00ff */
[----:B------:R-:W-:Y:S01]  /*0f00*/  IABS R4, R4 ;  /* 0x0000000400047213 */ /* 0x000fe20000000000 */
[----:B------:R-:W-:Y:S02]  /*0f10*/  UIMAD UR22, UR9, UR8, URZ ;  /* 0x00000008091672a4 */ /* 0x000fe4000f8e02ff */
[----:B------:R-:W-:Y:S01]  /*0f20*/  UISETP.NE.AND UP0, UPT, UR25, 0x9, UPT ;  /* 0x000000091900788c */ /* 0x000fe2000bf05270 */
[----:B------:R-:W1:Y:S01]  /*0f30*/  I2F.RP R6, R4 ;  /* 0x0000000400067306 */ /* 0x000e620000209400 */
[----:B------:R-:W-:Y:S01]  /*0f40*/  IABS R7, R7 ;  /* 0x0000000700077213 */ /* 0x000fe20000000000 */
[----:B------:R-:W-:Y:S02]  /*0f50*/  UISETP.NE.AND UP1, UPT, UR22, URZ, UPT ;  /* 0x000000ff1600728c */ /* 0x000fe4000bf25270 */
[----:B---3--:R-:W-:-:S04]  /*0f60*/  UIMAD UR5, UR22, UR4, URZ ;  /* 0x00000004160572a4 */ /* 0x008fc8000f8e02ff */
[----:B-1----:R-:W1:Y:S08]  /*0f70*/  MUFU.RCP R9, R6 ;  /* 0x0000000600097308 */ /* 0x002e700000001000 */
[----:B------:R-:W3:Y:S01]  /*0f80*/  I2F.RP R6, R7 ;  /* 0x0000000700067306 */ /* 0x000ee20000209400 */
[----:B-1----:R-:W-:-:S07]  /*0f90*/  VIADD R9, R9, 0xffffffe ;  /* 0x0ffffffe09097836 */ /* 0x002fce0000000000 */
[----:B------:R-:W1:Y:S08]  /*0fa0*/  F2I.FTZ.U32.TRUNC.NTZ R9, R9 ;  /* 0x0000000900097305 */ /* 0x000e70000021f000 */
[----:B---3--:R-:W3:Y:S01]  /*0fb0*/  MUFU.RCP R6, R6 ;  /* 0x0000000600067308 */ /* 0x008ee20000001000 */
[----:B-1----:R-:W-:-:S05]  /*0fc0*/  IADD3 R5, PT, PT, RZ, -R9, RZ ;  /* 0x80000009ff057210 */ /* 0x002fca0007ffe0ff */
[----:B------:R-:W-:-:S04]  /*0fd0*/  IMAD R5, R5, R4, RZ ;  /* 0x0000000405057224 */ /* 0x000fc800078e02ff */
[----:B------:R-:W-:Y:S01]  /*0fe0*/  IMAD.HI.U32 R8, R9, R5, R8 ;  /* 0x0000000509087227 */ /* 0x000fe200078e0008 */
[----:B--2---:R-:W-:-:S05]  /*0ff0*/  IABS R3, R14 ;  /* 0x0000000e00037213 */ /* 0x004fca0000000000 */
[----:B------:R-:W-:-:S04]  /*1000*/  IMAD.HI.U32 R5, R8, R3, RZ ;  /* 0x0000000308057227 */ /* 0x000fc800078e00ff */
[----:B---3--:R-:W-:Y:S01]  /*1010*/  VIADD R8, R6, 0xffffffe ;  /* 0x0ffffffe06087836 */ /* 0x008fe20000000000 */
[----:B------:R-:W-:-:S05]  /*1020*/  IADD3 R9, PT, PT, -R5, RZ, RZ ;  /* 0x000000ff05097210 */ /* 0x000fca0007ffe1ff */
[----:B------:R-:W-:-:S05]  /*1030*/  IMAD R9, R4, R9, R3 ;  /* 0x0000000904097224 */ /* 0x000fca00078e0203 */
[----:B------:R-:W-:-:S13]  /*1040*/  ISETP.GT.U32.AND P1, PT, R4, R9, PT ;  /* 0x000000090400720c */ /* 0x000fda0003f24070 */
[----:B------:R-:W-:Y:S01]  /*1050*/  @!P1 IMAD.IADD R9, R9, 0x1, -R4 ;  /* 0x0000000109099824 */ /* 0x000fe200078e0a04 */
[----:B------:R-:W-:Y:S02]  /*1060*/  @!P1 IADD3 R5, PT, PT, R5, 0x1, RZ ;  /* 0x0000000105059810 */ /* 0x000fe40007ffe0ff */
[----:B------:R-:W-:Y:S02]  /*1070*/  ISETP.NE.AND P1, PT, RZ, UR8, PT ;  /* 0x00000008ff007c0c */ /* 0x000fe4000bf25270 */
[----:B------:R-:W-:Y:S02]  /*1080*/  ISETP.GE.U32.AND P2, PT, R9, R4, PT ;  /* 0x000000040900720c */ /* 0x000fe40003f46070 */
[----:B------:R-:W1:Y:S01]  /*1090*/  F2I.FTZ.U32.TRUNC.NTZ R9, R8 ;  /* 0x0000000800097305 */ /* 0x000e62000021f000 */
[----:B------:R-:W-:-:S04]  /*10a0*/  LOP3.LUT R4, R14, UR8, RZ, 0x3c, !PT ;  /* 0x000000080e047c12 */ /* 0x000fc8000f8e3cff */
[----:B------:R-:W-:-:S06]  /*10b0*/  ISETP.GE.AND P0, PT, R4, RZ, PT ;  /* 0x000000ff0400720c */ /* 0x000fcc0003f06270 */
[----:B------:R-:W-:Y:S01]  /*10c0*/  @P2 VIADD R5, R5, 0x1 ;  /* 0x0000000105052836 */ /* 0x000fe20000000000 */
[----:B------:R-:W-:Y:S01]  /*10d0*/  ISETP.NE.AND P2, PT, RZ, UR9, PT ;  /* 0x00000009ff007c0c */ /* 0x000fe2000bf45270 */
[----:B-1----:R-:W-:Y:S02]  /*10e0*/  IMAD.MOV R4, RZ, RZ, -R9 ;  /* 0x000000ffff047224 */ /* 0x002fe400078e0a09 */
[----:B------:R-:W-:-:S03]  /*10f0*/  IMAD.MOV.U32 R8, RZ, RZ, RZ ;  /* 0x000000ffff087224 */ /* 0x000fc600078e00ff */
[----:B------:R-:W-:Y:S01]  /*1100*/  @!P0 IADD3 R5, PT, PT, -R5, RZ, RZ ;  /* 0x000000ff05058210 */ /* 0x000fe20007ffe1ff */
[----:B------:R-:W-:Y:S01]  /*1110*/  IMAD R6, R4, R7, RZ ;  /* 0x0000000704067224 */ /* 0x000fe200078e02ff */
[----:B------:R-:W-:-:S03]  /*1120*/  @!P1 LOP3.LUT R5, RZ, UR8, RZ, 0x33, !PT ;  /* 0x00000008ff059c12 */ /* 0x000fc6000f8e33ff */
[----:B------:R-:W-:Y:S01]  /*1130*/  IMAD.HI.U32 R6, R9, R6, R8 ;  /* 0x0000000609067227 */ /* 0x000fe200078e0008 */
[----:B------:R-:W-:-:S05]  /*1140*/  IABS R4, R5 ;  /* 0x0000000500047213 */ /* 0x000fca0000000000 */
[----:B------:R-:W-:-:S04]  /*1150*/  IMAD.HI.U32 R6, R6, R4, RZ ;  /* 0x0000000406067227 */ /* 0x000fc800078e00ff */
[----:B------:R-:W-:-:S04]  /*1160*/  IMAD.MOV R6, RZ, RZ, -R6 ;  /* 0x000000ffff067224 */ /* 0x000fc800078e0a06 */
[----:B------:R-:W-:Y:S02]  /*1170*/  IMAD R6, R7, R6, R4 ;  /* 0x0000000607067224 */ /* 0x000fe400078e0204 */
[----:B------:R-:W-:-:S03]  /*1180*/  HFMA2 R4, -RZ, RZ, 0, 0 ;  /* 0x00000000ff047431 */ /* 0x000fc600000001ff */
[----:B------:R-:W-:-:S13]  /*1190*/  ISETP.GT.U32.AND P0, PT, R7, R6, PT ;  /* 0x000000060700720c */ /* 0x000fda0003f04070 */
[----:B------:R-:W-:Y:S02]  /*11a0*/  @!P0 IADD3 R6, PT, PT, R6, -R7, RZ ;  /* 0x8000000706068210 */ /* 0x000fe40007ffe0ff */
[----:B------:R-:W-:Y:S01]  /*11b0*/  ISETP.GE.AND P0, PT, R5, RZ, PT ;  /* 0x000000ff0500720c */ /* 0x000fe20003f06270 */
[----:B------:R-:W-:Y:S01]  /*11c0*/  IMAD.MOV R5, RZ, RZ, -R5 ;  /* 0x000000ffff057224 */ /* 0x000fe200078e0a05 */
[----:B------:R-:W-:-:S13]  /*11d0*/  ISETP.GT.U32.AND P1, PT, R7, R6, PT ;  /* 0x000000060700720c */ /* 0x000fda0003f24070 */
[----:B------:R-:W-:-:S05]  /*11e0*/  @!P1 IMAD.IADD R6, R6, 0x1, -R7 ;  /* 0x0000000106069824 */ /* 0x000fca00078e0a07 */
[----:B------:R-:W-:Y:S02]  /*11f0*/  @!P0 IADD3 R6, PT, PT, -R6, RZ, RZ ;  /* 0x000000ff06068210 */ /* 0x000fe40007ffe1ff */
[----:B------:R-:W-:Y:S01]  /*1200*/  @!P2 LOP3.LUT R6, RZ, UR9, RZ, 0x33, !PT ;  /* 0x00000009ff06ac12 */ /* 0x000fe2000f8e33ff */
[----:B0---4-:R-:W-:Y:S06]  /*1210*/  BRA.U !UP1, `(.L_x_17) ;  /* 0x0000000109bc7547 */ /* 0x011fec000b800000 */
[----:B------:R-:W-:Y:S01]  /*1220*/  IABS R9, UR22 ;  /* 0x0000001600097c13 */ /* 0x000fe20008000000 */
[----:B------:R-:W-:Y:S01]  /*1230*/  IMAD.U32 R7, RZ, RZ, UR4 ;  /* 0x00000004ff077e24 */ /* 0x000fe2000f8e00ff */
[----:B------:R-:W-:Y:S02]  /*1240*/  IABS R4, UR22 ;  /* 0x0000001600047c13 */ /* 0x000fe40008000000 */
[----:B------:R-:W0:Y:S02]  /*1250*/  I2F.RP R11, R9 ;  /* 0x00000009000b7306 */ /* 0x000e240000209400 */
[----:B------:R-:W-:Y:S01]  /*1260*/  IABS R7, R7 ;  /* 0x0000000700077213 */ /* 0x000fe20000000000 */
[----:B------:R-:W-:-:S05]  /*1270*/  IMAD.MOV R4, RZ, RZ, -R4 ;  /* 0x000000ffff047224 */ /* 0x000fca00078e0a04 */
[----:B------:R-:W1:Y:S08]  /*1280*/  I2F.RP R10, R7 ;  /* 0x00000007000a7306 */ /* 0x000e700000209400 */
[----:B0-----:R-:W0:Y:S08]  /*1290*/  MUFU.RCP R12, R11 ;  /* 0x0000000b000c7308 */ /* 0x001e300000001000 */
[----:B-1----:R-:W-:Y:S01]  /*12a0*/  MUFU.RCP R10, R10 ;  /* 0x0000000a000a7308 */ /* 0x002fe20000001000 */
[----:B0-----:R-:W-:-:S07]  /*12b0*/  VIADD R12, R12, 0xffffffe ;  /* 0x0ffffffe0c0c7836 */ /* 0x001fce0000000000 */
[----:B------:R-:W0:Y:S02]  /*12c0*/  F2I.FTZ.U32.TRUNC.NTZ R13, R12 ;  /* 0x0000000c000d7305 */ /* 0x000e24000021f000 */
[----:B0-----:R-:W-:Y:S01]  /*12d0*/  IADD3 R8, PT, PT, RZ, -R13, RZ ;  /* 0x8000000dff087210 */ /* 0x001fe20007ffe0ff */
[----:B------:R-:W-:-:S04]  /*12e0*/  IMAD.MOV.U32 R12, RZ, RZ, RZ ;  /* 0x000000ffff0c7224 */ /* 0x000fc800078e00ff */
[----:B------:R-:W-:-:S04]  /*12f0*/  IMAD R8, R8, R9, RZ ;  /* 0x0000000908087224 */ /* 0x000fc800078e02ff */
[----:B------:R-:W-:-:S04]  /*1300*/  IMAD.HI.U32 R8, R13, R8, R12 ;  /* 0x000000080d087227 */ /* 0x000fc800078e000c */
[----:B------:R-:W-:Y:S02]  /*1310*/  VIADD R12, R10, 0xffffffe ;  /* 0x0ffffffe0a0c7836 */ /* 0x000fe40000000000 */
[----:B------:R-:W-:-:S04]  /*1320*/  IMAD.HI.U32 R8, R8, R3, RZ ;  /* 0x0000000308087227 */ /* 0x000fc800078e00ff */
[----:B------:R-:W-:Y:S01]  /*1330*/  IMAD R4, R8, R4, R3 ;  /* 0x0000000408047224 */ /* 0x000fe200078e0203 */
[----:B------:R-:W-:-:S04]  /*1340*/  LOP3.LUT R3, R14, UR22, RZ, 0x3c, !PT ;  /* 0x000000160e037c12 */ /* 0x000fc8000f8e3cff */
[----:B------:R-:W-:Y:S02]  /*1350*/  ISETP.GT.U32.AND P1, PT, R9, R4, PT ;  /* 0x000000040900720c */ /* 0x000fe40003f24070 */
[----:B------:R-:W-:-:S11]  /*1360*/  ISETP.GE.AND P0, PT, R3, RZ, PT ;  /* 0x000000ff0300720c */ /* 0x000fd60003f06270 */
[-C--:B------:R-:W-:Y:S01]  /*1370*/  @!P1 IADD3 R4, PT, PT, R4, -R9.reuse, RZ ;  /* 0x8000000904049210 */ /* 0x080fe20007ffe0ff */
[----:B------:R-:W-:Y:S01]  /*1380*/  @!P1 VIADD R8, R8, 0x1 ;  /* 0x0000000108089836 */ /* 0x000fe20000000000 */
[----:B------:R-:W-:Y:S02]  /*1390*/  ISETP.NE.AND P1, PT, RZ, UR22, PT ;  /* 0x00000016ff007c0c */ /* 0x000fe4000bf25270 */
[----:B------:R-:W-:Y:S02]  /*13a0*/  ISETP.GE.U32.AND P2, PT, R4, R9, PT ;  /* 0x000000090400720c */ /* 0x000fe40003f46070 */
[----:B------:R-:W0:Y:S11]  /*13b0*/  F2I.FTZ.U32.TRUNC.NTZ R9, R12 ;  /* 0x0000000c00097305 */ /* 0x000e36000021f000 */
[----:B------:R-:W-:-:S02]  /*13c0*/  @P2 IADD3 R8, PT, PT, R8, 0x1, RZ ;  /* 0x0000000108082810 */ /* 0x000fc40007ffe0ff */
[----:B------:R-:W-:Y:S01]  /*13d0*/  ISETP.NE.AND P2, PT, RZ, UR4, PT ;  /* 0x00000004ff007c0c */ /* 0x000fe2000bf45270 */
[--C-:B0-----:R-:W-:Y:S02]  /*13e0*/  IMAD.MOV R3, RZ, RZ, -R9.reuse ;  /* 0x000000ffff037224 */ /* 0x101fe400078e0a09 */
[----:B------:R-:W-:Y:S02]  /*13f0*/  IMAD.MOV.U32 R4, RZ, RZ, R8 ;  /* 0x000000ffff047224 */ /* 0x000fe400078e0008 */
[----:B------:R-:W-:Y:S02]  /*1400*/  IMAD R11, R3, R7, RZ ;  /* 0x00000007030b7224 */ /* 0x000fe400078e02ff */
[----:B------:R-:W-:Y:S01]  /*1410*/  IMAD.MOV.U32 R8, RZ, RZ, RZ ;  /* 0x000000ffff087224 */ /* 0x000fe200078e00ff */
[----:B------:R-:W-:Y:S02]  /*1420*/  @!P0 IADD3 R4, PT, PT, -R4, RZ, RZ ;  /* 0x000000ff04048210 */ /* 0x000fe40007ffe1ff */
[----:B------:R-:W-:Y:S01]  /*1430*/  @!P1 LOP3.LUT R4, RZ, UR22, RZ, 0x33, !PT ;  /* 0x00000016ff049c12 */ /* 0x000fe2000f8e33ff */
[----:B------:R-:W-:-:S03]  /*1440*/  IMAD.HI.U32 R11, R9, R11, R8 ;  /* 0x0000000b090b7227 */ /* 0x000fc600078e0008 */
[----:B------:R-:W-:-:S05]  /*1450*/  IABS R3, R4 ;  /* 0x0000000400037213 */ /* 0x000fca0000000000 */
[----:B------:R-:W-:-:S05]  /*1460*/  IMAD.HI.U32 R8, R11, R3, RZ ;  /* 0x000000030b087227 */ /* 0x000fca00078e00ff */
[----:B------:R-:W-:-:S05]  /*1470*/  IADD3 R8, PT, PT, -R8, RZ, RZ ;  /* 0x000000ff08087210 */ /* 0x000fca0007ffe1ff */
[----:B------:R-:W-:-:S05]  /*1480*/  IMAD R8, R7, R8, R3 ;  /* 0x0000000807087224 */ /* 0x000fca00078e0203 */
[----:B------:R-:W-:-:S13]  /*1490*/  ISETP.GT.U32.AND P0, PT, R7, R8, PT ;  /* 0x000000080700720c */ /* 0x000fda0003f04070 */
[----:B------:R-:W-:Y:S01]  /*14a0*/  @!P0 IMAD.IADD R8, R8, 0x1, -R7 ;  /* 0x0000000108088824 */ /* 0x000fe200078e0a07 */
[----:B------:R-:W-:-:S04]  /*14b0*/  ISETP.GE.AND P0, PT, R4, RZ, PT ;  /* 0x000000ff0400720c */ /* 0x000fc80003f06270 */
[----:B------:R-:W-:-:S13]  /*14c0*/  ISETP.GT.U32.AND P1, PT, R7, R8, PT ;  /* 0x000000080700720c */ /* 0x000fda0003f24070 */
[----:B------:R-:W-:-:S05]  /*14d0*/  @!P1 IADD3 R8, PT, PT, R8, -R7, RZ ;  /* 0x8000000708089210 */ /* 0x000fca0007ffe0ff */
[----:B------:R-:W-:-:S05]  /*14e0*/  IMAD.MOV.U32 R4, RZ, RZ, R8 ;  /* 0x000000ffff047224 */ /* 0x000fca00078e0008 */
[----:B------:R-:W-:Y:S02]  /*14f0*/  @!P0 IADD3 R4, PT, PT, -R4, RZ, RZ ;  /* 0x000000ff04048210 */ /* 0x000fe40007ffe1ff */
[----:B------:R-:W-:Y:S02]  /*1500*/  @!P2 LOP3.LUT R4, RZ, UR4, RZ, 0x33, !PT ;  /* 0x00000004ff04ac12 */ /* 0x000fe4000f8e33ff */
.L_x_17:
[----:B------:R-:W-:Y:S01]  /*1510*/  IMAD R5, R5, UR8, R14 ;  /* 0x0000000805057c24 */ /* 0x000fe2000f8e020e */
[----:B------:R-:W-:Y:S05]  /*1520*/  BRA.U !UP2, `(.L_x_18) ;  /* 0x000000010a0c7547 */ /* 0x000fea000b800000 */
[----:B------:R-:W-:Y:S01]  /*1530*/  UCGABAR_WAIT ;  /* 0x0000000000007dc7 */ /* 0x000fe20008000000 */
[----:B------:R-:W-:Y:S01]  /*1540*/  CCTL.IVALL ;  /* 0x00000000ff00798f */ /* 0x000fe20002000000 */
[----:B------:R-:W-:Y:S05]  /*1550*/  BRA `(.L_x_19) ;  /* 0x0000000000047947 */ /* 0x000fea0003800000 */
.L_x_18:
[----:B------:R-:W-:Y:S06]  /*1560*/  BAR.SYNC.DEFER_BLOCKING 0x0 ;  /* 0x0000000000007b1d */ /* 0x000fec0000010000 */
.L_x_19:
[----:B------:R-:W-:Y:S01]  /*1570*/  UIADD3 UR4, UPT, UPT, UR21, 0x18f, URZ ;  /* 0x0000018f15047890 */ /* 0x000fe2000fffe0ff */
[----:B------:R-:W-:-:S03]  /*1580*/  ISETP.LT.AND P1, PT, R14, UR5, PT ;  /* 0x000000050e007c0c */ /* 0x000fc6000bf21270 */
[----:B------:R-:W-:Y:S01]  /*1590*/  ULOP3.LUT UR4, UR4, 0xfffffd80, URZ, 0xc0, !UPT ;  /* 0xfffffd8004047892 */ /* 0x000fe2000f8ec0ff */
[----:B------:R-:W-:Y:S05]  /*15a0*/  BRA.U UP0, `(.L_x_20) ;  /* 0x0000001500b47547 */ /* 0x000fea000b800000 */
[----:B------:R-:W-:-:S13]  /*15b0*/  ISETP.LT.AND P0, PT, R14, UR5, PT ;  /* 0x000000050e007c0c */ /* 0x000fda000bf01270 */
[----:B------:R-:W-:-:S08]  /*15c0*/  NOP ;  /* 0x0000000000007918 */ /* 0x000fd00000000000 */
[----:B------:R-:W0:-:S00]  /*15d0*/  USETMAXREG.DEALLOC.CTAPOOL 0x20 ;  /* 0x00000020000079c8 */ /* 0x000e0000080e0500 */
[----:B------:R-:W-:Y:S01]  /*15e0*/  UMOV UR39, URZ ;  /* 0x000000ff00277c82 */ /* 0x000fe20008000000 */
[----:B------:R-:W-:Y:S01]  /*15f0*/  UMOV UR37, 0x1 ;  /* 0x0000000100257882 */ /* 0x000fe20000000000 */
[----:B------:R-:W-:Y:S01]  /*1600*/  UMOV UR31, 0x1 ;  /* 0x00000001001f7882 */ /* 0x000fe20000000000 */
[----:B------:R-:W-:Y:S01]  /*1610*/  UMOV UR30, 0x1 ;  /* 0x00000001001e7882 */ /* 0x000fe20000000000 */
[----:B0-----:R-:W-:Y:S05]  /*1620*/  @!P0 BRA `(.L_x_21) ;  /* 0x0000001000e08947 */ /* 0x001fea0003800000 */
[----:B------:R-:W0:Y:S01]  /*1630*/  S2UR UR35, SR_CgaCtaId ;  /* 0x00000000002379c3 */ /* 0x000e220000008800 */
[----:B------:R-:W1:Y:S01]  /*1640*/  LDCU UR36, c[0x0][0x44c] ;  /* 0x00008980ff2477ac */ /* 0x000e620008000800 */
[----:B------:R-:W-:Y:S01]  /*1650*/  UIMAD UR38, UR15, UR7, URZ ;  /* 0x000000070f2672a4 */ /* 0x000fe2000f8e02ff */
[----:B------:R-:W-:-:S05]  /*1660*/  UMOV UR10, 0x400 ;  /* 0x00000400000a7882 */ /* 0x000fca0000000000 */
[----:B------:R-:W2:Y:S01]  /*1670*/  S2UR UR34, SR_CgaCtaId ;  /* 0x00000000002279c3 */ /* 0x000ea20000008800 */
[----:B------:R-:W-:Y:S01]  /*1680*/  UMOV UR9, 0x400 ;  /* 0x0000040000097882 */ /* 0x000fe20000000000 */
[----:B------:R-:W-:Y:S01]  /*1690*/  UMOV UR8, 0x400 ;  /* 0x0000040000087882 */ /* 0x000fe20000000000 */
[----:B------:R-:W3:Y:S01]  /*16a0*/  LDCU.64 UR40, c[0x0][0x348] ;  /* 0x00006900ff2877ac */ /* 0x000ee20008000a00 */
[----:B------:R-:W-:-:S04]  /*16b0*/  UMOV UR39, URZ ;  /* 0x000000ff00277c82 */ /* 0x000fc80008000000 */
[----:B------:R-:W4:Y:S01]  /*16c0*/  S2UR UR33, SR_CgaCtaId ;  /* 0x00000000002179c3 */ /* 0x000f220000008800 */
[----:B------:R-:W-:Y:S01]  /*16d0*/  UMOV UR30, 0x1 ;  /* 0x00000001001e7882 */ /* 0x000fe20000000000 */
[----:B------:R-:W-:Y:S01]  /*16e0*/  UMOV UR31, 0x1 ;  /* 0x00000001001f7882 */ /* 0x000fe20000000000 */
[----:B------:R-:W-:Y:S01]  /*16f0*/  UMOV UR37, URZ ;  /* 0x000000ff00257c82 */ /* 0x000fe20008000000 */
[----:B------:R-:W-:Y:S02]  /*1700*/  UISETP.NE.AND UP4, UPT, UR32, URZ, UPT ;  /* 0x000000ff2000728c */ /* 0x000fe4000bf85270 */
[----:B------:R-:W-:Y:S02]  /*1710*/  UISETP.NE.AND UP3, UPT, UR32, URZ, UPT ;  /* 0x000000ff2000728c */ /* 0x000fe4000bf65270 */
[----:B------:R-:W-:Y:S02]  /*1720*/  UISETP.NE.AND UP2, UPT, UR32, URZ, UPT ;  /* 0x000000ff2000728c */ /* 0x000fe4000bf45270 */
[----:B------:R-:W-:-:S02]  /*1730*/  USHF.L.U32 UR19, UR32, 0x6, URZ ;  /* 0x0000000620137899 */ /* 0x000fc400080006ff */
[----:B------:R-:W-:Y:S02]  /*1740*/  UIMAD UR38, UR38, UR6, URZ ;  /* 0x00000006262672a4 */ /* 0x000fe4000f8e02ff */
[----:B0-----:R-:W-:Y:S02]  /*1750*/  ULEA UR35, UR35, UR10, 0x18 ;  /* 0x0000000a23237291 */ /* 0x001fe4000f8ec0ff */
[----:B--2---:R-:W-:Y:S02]  /*1760*/  ULEA UR34, UR34, UR9, 0x18 ;  /* 0x0000000922227291 */ /* 0x004fe4000f8ec0ff */
[----:B------:R-:W-:Y:S02]  /*1770*/  UISETP.NE.AND UP5, UPT, UR22, URZ, UPT ;  /* 0x000000ff1600728c */ /* 0x000fe4000bfa5270 */
[----:B-1----:R-:W-:Y:S02]  /*1780*/  UISETP.NE.AND UP6, UPT, UR36, URZ, UPT ;  /* 0x000000ff2400728c */ /* 0x002fe4000bfc5270 */
[----:B---34-:R-:W-:-:S12]  /*1790*/  ULEA UR33, UR33, UR8, 0x18 ;  /* 0x0000000821217291 */ /* 0x018fd8000f8ec0ff */
.L_x_32:
[C---:B------:R-:W-:Y:S01]  /*17a0*/  LEA.HI R0, R5.reuse, R5, RZ, 0x1 ;  /* 0x0000000505007211 */ /* 0x040fe200078f08ff */
[----:B------:R-:W-:Y:S01]  /*17b0*/  IMAD.MOV.U32 R8, RZ, RZ, RZ ;  /* 0x000000ffff087224 */ /* 0x000fe200078e00ff */
[----:B------:R-:W-:Y:S01]  /*17c0*/  R2UR UR8, R5 ;  /* 0x00000000050872ca */ /* 0x000fe200000e0000 */
[----:B------:R-:W-:Y:S01]  /*17d0*/  IMAD.U32 R5, RZ, RZ, UR36 ;  /* 0x00000024ff057e24 */ /* 0x000fe2000f8e00ff */
[----:B------:R-:W-:Y:S01]  /*17e0*/  R2UR UR10, R0 ;  /* 0x00000000000a72ca */ /* 0x000fe200000e0000 */
[----:B------:R-:W-:Y:S01]  /*17f0*/  UIADD3 UR20, UP0, UPT, UR40, 0x40, URZ ;  /* 0x0000004028147890 */ /* 0x000fe2000ff1e0ff */
[----:B------:R-:W-:Y:S01]  /*1800*/  R2UR UR12, R6 ;  /* 0x00000000060c72ca */ /* 0x000fe200000e0000 */
[----:B------:R-:W-:Y:S01]  /*1810*/  UMOV UR17, UR37 ;  /* 0x0000002500117c82 */ /* 0x000fe20008000000 */
[----:B------:R-:W-:Y:S01]  /*1820*/  IABS R5, R5 ;  /* 0x0000000500057213 */ /* 0x000fe20000000000 */
[----:B------:R-:W-:Y:S02]  /*1830*/  UIADD3.X UR21, UPT, UPT, URZ, UR41, URZ, UP0, !UPT ;  /* 0x00000029ff157290 */ /* 0x000fe400087fe4ff */
[----:B------:R-:W-:Y:S01]  /*1840*/  UPLOP3.LUT UP1, UPT, UPT, UPT, UPT, 0x80, 0x8 ;  /* 0x000000000008789c */ /* 0x000fe20003f2f070 */
[----:B------:R-:W0:Y:S05]  /*1850*/  I2F.RP R10, R5 ;  /* 0x00000005000a7306 */ /* 0x000e2a0000209400 */
[----:B------:R-:W-:-:S02]  /*1860*/  ULOP3.LUT UR9, UR10, 0xfffffffe, URZ, 0xc0, !UPT ;  /* 0xfffffffe0a097892 */ /* 0x000fc4000f8ec0ff */
[----:B------:R-:W-:Y:S02]  /*1870*/  USHF.R.U32.HI UR10, URZ, 0x1, UR10 ;  /* 0x00000001ff0a7899 */ /* 0x000fe4000801160a */
[----:B------:R-:W-:Y:S02]  /*1880*/  UISETP.NE.AND UP0, UPT, UR8, UR9, UPT ;  /* 0x000000090800728c */ /* 0x000fe4000bf05270 */
[----:B------:R-:W-:Y:S02]  /*1890*/  UIADD3 UR11, UPT, UPT, UR10, -0x1, URZ ;  /* 0xffffffff0a0b7890 */ /* 0x000fe4000fffe0ff */
[----:B------:R-:W-:Y:S01]  /*18a0*/  UISETP.LT.AND UP0, UPT, UR8, URZ, UP0 ;  /* 0x000000ff0800728c */ /* 0x000fe20008701270 */
[----:B0-----:R-:W0:Y:S10]  /*18b0*/  MUFU.RCP R9, R10 ;  /* 0x0000000a00097308 */ /* 0x001e340000001000 */
[----:B------:R-:W-:-:S03]  /*18c0*/  @!UP0 UIADD3 UR11, UPT, UPT, UR10, URZ, URZ ;  /* 0x000000ff0a0b8290 */ /* 0x000fc6000fffe0ff */
[----:B------:R-:W-:Y:S01]  /*18d0*/  UMOV UR10, URZ ;  /* 0x000000ff000a7c82 */ /* 0x000fe20008000000 */
[----:B------:R-:W-:Y:S01]  /*18e0*/  USHF.L.U32 UR11, UR11, 0x8, URZ ;  /* 0x000000080b0b7899 */ /* 0x000fe200080006ff */
[----:B0-----:R-:W-:-:S03]  /*18f0*/  VIADD R9, R9, 0xffffffe ;  /* 0x0ffffffe09097836 */ /* 0x001fc60000000000 */
[----:B------:R-:W-:-:S03]  /*1900*/  ULEA UR11, UR32, UR11, 0x7 ;  /* 0x0000000b200b7291 */ /* 0x000fc6000f8e38ff */
[----:B------:R-:W0:Y:S02]  /*1910*/  F2I.FTZ.U32.TRUNC.NTZ R9, R9 ;  /* 0x0000000900097305 */ /* 0x000e24000021f000 */
[----:B0-----:R-:W-:-:S04]  /*1920*/  IMAD.MOV R0, RZ, RZ, -R9 ;  /* 0x000000ffff007224 */ /* 0x001fc800078e0a09 */
[----:B------:R-:W-:Y:S01]  /*1930*/  IMAD R3, R0, R5, RZ ;  /* 0x0000000500037224 */ /* 0x000fe200078e02ff */
[----:B------:R-:W-:-:S03]  /*1940*/  IABS R0, R6 ;  /* 0x0000000600007213 */ /* 0x000fc60000000000 */
[----:B------:R-:W-:Y:S01]  /*1950*/  IMAD.HI.U32 R8, R9, R3, R8 ;  /* 0x0000000309087227 */ /* 0x000fe200078e0008 */
[----:B------:R-:W-:-:S05]  /*1960*/  MOV R3, R0 ;  /* 0x0000000000037202 */ /* 0x000fca0000000f00 */
[----:B------:R-:W-:-:S04]  /*1970*/  IMAD.HI.U32 R7, R8, R3, RZ ;  /* 0x0000000308077227 */ /* 0x000fc800078e00ff */
[----:B------:R-:W-:-:S04]  /*1980*/  IMAD.MOV R0, RZ, RZ, -R7 ;  /* 0x000000ffff007224 */ /* 0x000fc800078e0a07 */
[----:B------:R-:W-:-:S05]  /*1990*/  IMAD R0, R5, R0, R3 ;  /* 0x0000000005007224 */ /* 0x000fca00078e0203 */
[----:B------:R-:W-:-:S13]  /*19a0*/  ISETP.GT.U32.AND P0, PT, R5, R0, PT ;  /* 0x000000000500720c */ /* 0x000fda0003f04070 */
[----:B------:R-:W-:Y:S01]  /*19b0*/  @!P0 IMAD.IADD R0, R0, 0x1, -R5 ;  /* 0x0000000100008824 */ /* 0x000fe200078e0a05 */
[----:B------:R-:W-:-:S04]  /*19c0*/  @!P0 IADD3 R7, PT, PT, R7, 0x1, RZ ;  /* 0x0000000107078810 */ /* 0x000fc80007ffe0ff */
[----:B------:R-:W-:Y:S02]  /*19d0*/  ISETP.GE.U32.AND P1, PT, R0, R5, PT ;  /* 0x000000050000720c */ /* 0x000fe40003f26070 */
[----:B------:R-:W-:-:S04]  /*19e0*/  LOP3.LUT R0, R6, UR36, RZ, 0x3c, !PT ;  /* 0x0000002406007c12 */ /* 0x000fc8000f8e3cff */
[----:B------:R-:W-:-:S07]  /*19f0*/  R2UR UR8, R0 ;  /* 0x00000000000872ca */ /* 0x000fce00000e0000 */
[----:B------:R-:W-:-:S05]  /*1a00*/  @P1 VIADD R7, R7, 0x1 ;  /* 0x0000000107071836 */ /* 0x000fca0000000000 */
[----:B------:R-:W-:Y:S01]  /*1a10*/  R2UR UR13, R7 ;  /* 0x00000000070d72ca */ /* 0x000fe200000e0000 */
[----:B------:R-:W-:-:S12]  /*1a20*/  UISETP.GE.AND UP0, UPT, UR8, URZ, UPT ;  /* 0x000000ff0800728c */ /* 0x000fd8000bf06270 */
[----:B------:R-:W-:Y:S02]  /*1a30*/  @!UP0 UIADD3 UR13, UPT, UPT, -UR13, URZ, URZ ;  /* 0x000000ff0d0d8290 */ /* 0x000fe4000fffe1ff */
[----:B------:R-:W-:-:S04]  /*1a40*/  @!UP6 ULOP3.LUT UR13, URZ, UR36, URZ, 0x33, !UPT ;  /* 0x00000024ff0de292 */ /* 0x000fc8000f8e33ff */
[----:B------:R-:W-:-:S04]  /*1a50*/  UIADD3 UR8, UPT, UPT, -UR13, URZ, URZ ;  /* 0x000000ff0d087290 */ /* 0x000fc8000fffe1ff */
[----:B------:R-:W-:-:S12]  /*1a60*/  UIMAD UR12, UR36, UR8, UR12 ;  /* 0x00000008240c72a4 */ /* 0x000fd8000f8e020c */
.L_x_24:
[----:B------:R-:W-:Y:S02]  /*1a70*/  USHF.L.U32 UR8, UR31, 0x1f, URZ ;  /* 0x0000001f1f087899 */ /* 0x000fe400080006ff */
[----:B------:R-:W-:Y:S02]  /*1a80*/  ULEA UR9, UR17, UR35, 0x3 ;  /* 0x0000002311097291 */ /* 0x000fe4000f8e18ff */
[----:B------:R-:W-:Y:S02]  /*1a90*/  UIADD3 UR37, UPT, UPT, UR17, 0x1, URZ ;  /* 0x0000000111257890 */ /* 0x000fe4000fffe0ff */
[----:B01----:R-:W-:Y:S02]  /*1aa0*/  MOV R0, UR8 ;  /* 0x0000000800007c02 */ /* 0x003fe40008000f00 */
[----:B------:R-:W-:-:S03]  /*1ab0*/  UISETP.NE.AND UP0, UPT, UR37, 0x2, UPT ;  /* 0x000000022500788c */ /* 0x000fc6000bf05270 */
[----:B------:R-:W0:Y:S01]  /*1ac0*/  SYNCS.PHASECHK.TRANS64.TRYWAIT P0, [UR9+0x10], R0 ;  /* 0x00001000ff0075a7 */ /* 0x000e220008001109 */
[----:B------:R-:W-:Y:S02]  /*1ad0*/  USEL UR37, UR37, URZ, UP0 ;  /* 0x000000ff25257287 */ /* 0x000fe40008000000 */
[----:B------:R-:W-:Y:S01]  /*1ae0*/  USEL UR16, URZ, 0x1, UP0 ;  /* 0x00000001ff107887 */ /* 0x000fe20008000000 */
[----:B0-----:R-:W-:Y:S11]  /*1af0*/  @!P0 BRA `(.L_x_22) ;  /* 0x0000005800448947 */ /* 0x001ff60003800000 */
.L_x_99:
[----:B------:R-:W-:Y:S05]  /*1b00*/  BRA.U UP4, `(.L_x_23) ;  /* 0x00000001040c7547 */ /* 0x000fea000b800000 */
[----:B------:R-:W-:-:S13]  /*1b10*/  ELECT P0, URZ, PT ;  /* 0x0000000000ff782f */ /* 0x000fda0003800000 */
[----:B0-----:R-:W-:-:S04]  /*1b20*/  @P0 MOV R0, 0x8000 ;  /* 0x0000800000000802 */ /* 0x001fc80000000f00 */
[----:B------:R1:W-:Y:S03]  /*1b30*/  @P0 SYNCS.ARRIVE.TRANS64 RZ, [UR9], R0 ;  /* 0x00000000ffff09a7 */ /* 0x0003e60008000009 */
.L_x_23:
[----:B------:R-:W-:-:S13]  /*1b40*/  ELECT P0, URZ, PT ;  /* 0x0000000000ff782f */ /* 0x000fda0003800000 */
[----:B------:R-:W-:Y:S01]  /*1b50*/  @P0 R2UR.BROADCAST UR14, R4 ;  /* 0x00000000040e02ca */ /* 0x000fe200008e0000 */
[----:B------:R-:W-:Y:S02]  /*1b60*/  UPLOP3.LUT UP0, UPT, UPT, UPT, UP1, 0x80, 0x8 ;  /* 0x000000000008789c */ /* 0x000fe40003f0f010 */
[----:B------:R-:W-:Y:S02]  /*1b70*/  ULEA UR8, UR17, UR4, 0xe ;  /* 0x0000000411087291 */ /* 0x000fe4000f8e70ff */
[----:B------:R-:W-:Y:S02]  /*1b80*/  ULOP3.LUT UR9, UR9, 0xfefffff8, URZ, 0xc0, !UPT ;  /* 0xfefffff809097892 */ /* 0x000fe4000f8ec0ff */
[----:B------:R-:W-:Y:S01]  /*1b90*/  ULOP3.LUT UR31, UR31, UR16, URZ, 0x3c, !UPT ;  /* 0x000000101f1f7292 */ /* 0x000fe2000f8e3cff */
[----:B------:R-:W-:Y:S01]  /*1ba0*/  UMOV UR17, UR37 ;  /* 0x0000002500117c82 */ /* 0x000fe20008000000 */
[----:B------:R-:W-:-:S05]  /*1bb0*/  UPLOP3.LUT UP1, UPT, UPT, UPT, UPT, 0x40, 0x4 ;  /* 0x000000000004789c */ /* 0x000fca0003f2e870 */
[----:B------:R2:W-:Y:S02]  /*1bc0*/  UTMALDG.5D.2CTA [UR8], [UR20], desc[URZ] ;  /* 0x0000ff08140075b4 */ /* 0x0005e40008221000 */
[----:B--2---:R-:W-:Y:S01]  /*1bd0*/  UMOV UR10, 0x80 ;  /* 0x00000080000a7882 */ /* 0x004fe20000000000 */
[----:B------:R-:W-:Y:S05]  /*1be0*/  BRA.U UP0, `(.L_x_24) ;  /* 0xfffffffd00a07547 */ /* 0x000fea000b83ffff */
[----:B------:R-:W2:Y:S01]  /*1bf0*/  LDCU UR9, c[0x0][0x50c] ;  /* 0x0000a180ff0977ac */ /* 0x000ea20008000800 */
[----:B------:R-:W-:Y:S01]  /*1c00*/  UIADD3 UR10, UP0, UPT, UR40, 0x100, URZ ;  /* 0x00000100280a7890 */ /* 0x000fe2000ff1e0ff */
[----:B------:R-:W-:Y:S01]  /*1c10*/  UMOV UR18, URZ ;  /* 0x000000ff00127c82 */ /* 0x000fe20008000000 */
[----:B------:R-:W-:Y:S02]  /*1c20*/  UPLOP3.LUT UP1, UPT, UPT, UPT, UPT, 0x80, 0x8 ;  /* 0x000000000008789c */ /* 0x000fe40003f2f070 */
[----:B------:R-:W-:Y:S01]  /*1c30*/  UIADD3.X UR11, UPT, UPT, URZ, UR41, URZ, UP0, !UPT ;  /* 0x00000029ff0b7290 */ /* 0x000fe200087fe4ff */
[----:B--2---:R-:W-:-:S05]  /*1c40*/  IMAD.U32 R5, RZ, RZ, UR9 ;  /* 0x00000009ff057e24 */ /* 0x004fca000f8e00ff */
[----:B------:R-:W-:-:S04]  /*1c50*/  IABS R5, R5 ;  /* 0x0000000500057213 */ /* 0x000fc80000000000 */
[----:B------:R-:W2:Y:S08]  /*1c60*/  I2F.RP R10, R5 ;  /* 0x00000005000a7306 */ /* 0x000eb00000209400 */
[----:B--2---:R-:W2:Y:S02]  /*1c70*/  MUFU.RCP R8, R10 ;  /* 0x0000000a00087308 */ /* 0x004ea40000001000 */
[----:B--2---:R-:W-:-:S06]  /*1c80*/  VIADD R8, R8, 0xffffffe ;  /* 0x0ffffffe08087836 */ /* 0x004fcc0000000000 */
[----:B0-----:R-:W0:Y:S02]  /*1c90*/  F2I.FTZ.U32.TRUNC.NTZ R9, R8 ;  /* 0x0000000800097305 */ /* 0x001e24000021f000 */
[----:B01----:R-:W-:Y:S01]  /*1ca0*/  IADD3 R0, PT, PT, RZ, -R9, RZ ;  /* 0x80000009ff007210 */ /* 0x003fe20007ffe0ff */
[----:B------:R-:W-:-:S04]  /*1cb0*/  IMAD.MOV.U32 R8, RZ, RZ, RZ ;  /* 0x000000ffff087224 */ /* 0x000fc800078e00ff */
[----:B------:R-:W-:Y:S01]  /*1cc0*/  IMAD R3, R0, R5, RZ ;  /* 0x0000000500037224 */ /* 0x000fe200078e02ff */
[----:B------:R-:W-:-:S03]  /*1cd0*/  IABS R0, R6 ;  /* 0x0000000600007213 */ /* 0x000fc60000000000 */
[----:B------:R-:W-:-:S06]  /*1ce0*/  IMAD.HI.U32 R3, R9, R3, R8 ;  /* 0x0000000309037227 */ /* 0x000fcc00078e0008 */
[----:B------:R-:W-:-:S05]  /*1cf0*/  IMAD.HI.U32 R7, R3, R0, RZ ;  /* 0x0000000003077227 */ /* 0x000fca00078e00ff */
[----:B------:R-:W-:-:S05]  /*1d00*/  IADD3 R3, PT, PT, -R7, RZ, RZ ;  /* 0x000000ff07037210 */ /* 0x000fca0007ffe1ff */
        /* <DEDUP_REMOVED lines=11> */
[----:B------:R-:W-:-:S11]  /*1dc0*/  UISETP.NE.AND UP0, UPT, UR9, URZ, UPT ;  /* 0x000000ff0900728c */ /* 0x000fd6000bf05270 */
[----:B------:R-:W-:-:S12]  /*1dd0*/  @!UP0 ULOP3.LUT UR20, URZ, UR9, URZ, 0x33, !UPT ;  /* 0x00000009ff148292 */ /* 0x000fd8000f8e33ff */
.L_x_27:
        /* <DEDUP_REMOVED lines=9> */
.L_x_101:
[----:B------:R-:W-:Y:S05]  /*1e70*/  BRA.U UP3, `(.L_x_26) ;  /* 0x00000001030c7547 */ /* 0x000fea000b800000 */
[----:B------:R-:W-:-:S13]  /*1e80*/  ELECT P0, URZ, PT ;  /* 0x0000000000ff782f */ /* 0x000fda0003800000 */
[----:B0-----:R-:W-:-:S04]  /*1e90*/  @P0 MOV R0, 0x4000 ;  /* 0x0000400000000802 */ /* 0x001fc80000000f00 */
[----:B------:R1:W-:Y:S03]  /*1ea0*/  @P0 SYNCS.ARRIVE.TRANS64 RZ, [UR17+0x20], R0 ;  /* 0x00002000ffff09a7 */ /* 0x0003e60008000011 */
.L_x_26:
[----:B------:R-:W-:-:S13]  /*1eb0*/  ELECT P0, URZ, PT ;  /* 0x0000000000ff782f */ /* 0x000fda0003800000 */
[----:B------:R-:W-:Y:S01]  /*1ec0*/  @P0 R2UR.BROADCAST UR21, R4 ;  /* 0x00000000041502ca */ /* 0x000fe200008e0000 */
[----:B------:R-:W-:Y:S02]  /*1ed0*/  ULEA UR16, UR39, UR4, 0xd ;  /* 0x0000000427107291 */ /* 0x000fe4000f8e68ff */
[----:B------:R-:W-:Y:S02]  /*1ee0*/  UIADD3 UR17, UPT, UPT, UR17, 0x20, URZ ;  /* 0x0000002011117890 */ /* 0x000fe4000fffe0ff */
[----:B------:R-:W-:Y:S02]  /*1ef0*/  UPLOP3.LUT UP0, UPT, UPT, UPT, UP1, 0x80, 0x8 ;  /* 0x000000000008789c */ /* 0x000fe40003f0f010 */
[----:B------:R-:W-:Y:S02]  /*1f00*/  UIADD3 UR16, UPT, UPT, UR16, 0x8000, URZ ;  /* 0x0000800010107890 */ /* 0x000fe4000fffe0ff */
[----:B------:R-:W-:Y:S02]  /*1f10*/  ULOP3.LUT UR17, UR17, 0xfefffff8, URZ, 0xc0, !UPT ;  /* 0xfefffff811117892 */ /* 0x000fe4000f8ec0ff */
[----:B------:R-:W-:Y:S01]  /*1f20*/  ULOP3.LUT UR30, UR30, UR8, URZ, 0x3c, !UPT ;  /* 0x000000081e1e7292 */ /* 0x000fe2000f8e3cff */
[----:B------:R-:W-:Y:S01]  /*1f30*/  UMOV UR39, UR14 ;  /* 0x0000000e00277c82 */ /* 0x000fe20008000000 */
[----:B------:R-:W-:-:S05]  /*1f40*/  UPLOP3.LUT UP1, UPT, UPT, UPT, UPT, 0x40, 0x4 ;  /* 0x000000000004789c */ /* 0x000fca0003f2e870 */
[----:B------:R2:W-:Y:S02]  /*1f50*/  UTMALDG.4D.2CTA [UR16], [UR10], desc[URZ] ;  /* 0x0000ff100a0075b4 */ /* 0x0005e40008219000 */
[----:B--2---:R-:W-:Y:S01]  /*1f60*/  UMOV UR18, 0x80 ;  /* 0x0000008000127882 */ /* 0x004fe20000000000 */
[----:B------:R-:W-:Y:S05]  /*1f70*/  BRA.U UP0, `(.L_x_27) ;  /* 0xfffffffd00987547 */ /* 0x000fea000b83ffff */
[----:B------:R-:W2:Y:S01]  /*1f80*/  LDCU UR9, c[0x0][0x5d0] ;  /* 0x0000ba00ff0977ac */ /* 0x000ea20008000800 */
[----:B------:R-:W-:Y:S01]  /*1f90*/  UIADD3 UR20, UP0, UPT, UR40, 0x1c0, URZ ;  /* 0x000001c028147890 */ /* 0x000fe2000ff1e0ff */
[----:B------:R-:W-:Y:S01]  /*1fa0*/  UMOV UR17, URZ ;  /* 0x000000ff00117c82 */ /* 0x000fe20008000000 */
[----:B------:R-:W-:Y:S02]  /*1fb0*/  UMOV UR11, 0xffffff80 ;  /* 0xffffff80000b7882 */ /* 0x000fe40000000000 */
[----:B------:R-:W-:Y:S02]  /*1fc0*/  UIADD3.X UR21, UPT, UPT, URZ, UR41, URZ, UP0, !UPT ;  /* 0x00000029ff157290 */ /* 0x000fe400087fe4ff */
[----:B------:R-:W-:Y:S01]  /*1fd0*/  UPLOP3.LUT UP1, UPT, UPT, UPT, UPT, 0x80, 0x8 ;  /* 0x000000000008789c */ /* 0x000fe20003f2f070 */
        /* <DEDUP_REMOVED lines=9> */
[----:B------:R-:W-:Y:S02]  /*2070*/  IABS R0, R6 ;  /* 0x0000000600007213 */ /* 0x000fe40000000000 */
[----:B------:R-:W-:Y:S01]  /*2080*/  LOP3.LUT R6, R6, UR9, RZ, 0x3c, !PT ;  /* 0x0000000906067c12 */ /* 0x000fe2000f8e3cff */
[----:B------:R-:W-:-:S03]  /*2090*/  IMAD.HI.U32 R3, R9, R3, R8 ;  /* 0x0000000309037227 */ /* 0x000fc600078e0008 */
[----:B------:R-:W-:-:S03]  /*20a0*/  R2UR UR8, R6 ;  /* 0x00000000060872ca */ /* 0x000fc600000e0000 */
[----:B------:R-:W-:-:S05]  /*20b0*/  IMAD.HI.U32 R7, R3, R0, RZ ;  /* 0x0000000003077227 */ /* 0x000fca00078e00ff */
[----:B------:R-:W-:-:S05]  /*20c0*/  IADD3 R3, PT, PT, -R7, RZ, RZ ;  /* 0x000000ff07037210 */ /* 0x000fca0007ffe1ff */
[----:B------:R-:W-:Y:S01]  /*20d0*/  IMAD R0, R5, R3, R0 ;  /* 0x0000000305007224 */ /* 0x000fe200078e0200 */
[----:B------:R-:W-:-:S04]  /*20e0*/  UISETP.GE.AND UP0, UPT, UR8, URZ, UPT ;  /* 0x000000ff0800728c */ /* 0x000fc8000bf06270 */
[----:B------:R-:W-:-:S13]  /*20f0*/  ISETP.GT.U32.AND P0, PT, R5, R0, PT ;  /* 0x000000000500720c */ /* 0x000fda0003f04070 */
[----:B------:R-:W-:Y:S01]  /*2100*/  @!P0 IMAD.IADD R0, R0, 0x1, -R5 ;  /* 0x0000000100008824 */ /* 0x000fe200078e0a05 */
[----:B------:R-:W-:-:S04]  /*2110*/  @!P0 IADD3 R7, PT, PT, R7, 0x1, RZ ;  /* 0x0000000107078810 */ /* 0x000fc80007ffe0ff */
[----:B------:R-:W-:-:S13]  /*2120*/  ISETP.GE.U32.AND P1, PT, R0, R5, PT ;  /* 0x000000050000720c */ /* 0x000fda0003f26070 */
[----:B------:R-:W-:-:S05]  /*2130*/  @P1 VIADD R7, R7, 0x1 ;  /* 0x0000000107071836 */ /* 0x000fca0000000000 */
[----:B------:R-:W-:-:S13]  /*2140*/  R2UR UR12, R7 ;  /* 0x00000000070c72ca */ /* 0x000fda00000e0000 */
[----:B------:R-:W-:Y:S02]  /*2150*/  @!UP0 UIADD3 UR12, UPT, UPT, -UR12, URZ, URZ ;  /* 0x000000ff0c0c8290 */ /* 0x000fe4000fffe1ff */
[----:B------:R-:W-:-:S11]  /*2160*/  UISETP.NE.AND UP0, UPT, UR9, URZ, UPT ;  /* 0x000000ff0900728c */ /* 0x000fd6000bf05270 */
[----:B------:R-:W-:-:S12]  /*2170*/  @!UP0 ULOP3.LUT UR12, URZ, UR9, URZ, 0x33, !UPT ;  /* 0x00000009ff0c8292 */ /* 0x000fd8000f8e33ff */
.L_x_30:
        /* <DEDUP_REMOVED lines=9> */
.L_x_103:
[----:B------:R-:W-:Y:S05]  /*2210*/  BRA.U UP2, `(.L_x_29) ;  /* 0x00000001020c7547 */ /* 0x000fea000b800000 */
[----:B------:R-:W-:-:S13]  /*2220*/  ELECT P0, URZ, PT ;  /* 0x0000000000ff782f */ /* 0x000fda0003800000 */
[----:B0-----:R-:W-:-:S04]  /*2230*/  @P0 MOV R0, 0x4000 ;  /* 0x0000400000000802 */ /* 0x001fc80000000f00 */
[----:B------:R1:W-:Y:S03]  /*2240*/  @P0 SYNCS.ARRIVE.TRANS64 RZ, [UR9+0x20], R0 ;  /* 0x00002000ffff09a7 */ /* 0x0003e60008000009 */
.L_x_29:
[----:B------:R-:W-:-:S13]  /*2250*/  ELECT P0, URZ, PT ;  /* 0x0000000000ff782f */ /* 0x000fda0003800000 */
[----:B------:R-:W-:Y:S01]  /*2260*/  @P0 R2UR.BROADCAST UR13, R4 ;  /* 0x00000000040d02ca */ /* 0x000fe200008e0000 */
[----:B------:R-:W-:Y:S02]  /*2270*/  ULEA UR8, UR14, UR4, 0xd ;  /* 0x000000040e087291 */ /* 0x000fe4000f8e68ff */
[----:B------:R-:W-:Y:S02]  /*2280*/  UIADD3 UR9, UPT, UPT, UR9, 0x20, URZ ;  /* 0x0000002009097890 */ /* 0x000fe4000fffe0ff */
[----:B------:R-:W-:Y:S02]  /*2290*/  UIADD3 UR10, UPT, UPT, UR19, UR17, URZ ;  /* 0x00000011130a7290 */ /* 0x000fe4000fffe0ff */
[----:B------:R-:W-:Y:S02]  /*22a0*/  UIADD3 UR8, UPT, UPT, UR8, 0x10000, URZ ;  /* 0x0001000008087890 */ /* 0x000fe4000fffe0ff */
[----:B------:R-:W-:Y:S02]  /*22b0*/  ULOP3.LUT UR9, UR9, 0xfefffff8, URZ, 0xc0, !UPT ;  /* 0xfefffff809097892 */ /* 0x000fe4000f8ec0ff */
[----:B------:R-:W-:-:S02]  /*22c0*/  UPLOP3.LUT UP0, UPT, UPT, UPT, UP1, 0x80, 0x8 ;  /* 0x000000000008789c */ /* 0x000fc40003f0f010 */
[----:B------:R-:W-:Y:S01]  /*22d0*/  ULOP3.LUT UR30, UR30, UR16, URZ, 0x3c, !UPT ;  /* 0x000000101e1e7292 */ /* 0x000fe2000f8e3cff */
[----:B------:R-:W-:Y:S01]  /*22e0*/  UMOV UR17, 0x80 ;  /* 0x0000008000117882 */ /* 0x000fe20000000000 */
[----:B------:R-:W-:Y:S01]  /*22f0*/  UMOV UR14, UR39 ;  /* 0x00000027000e7c82 */ /* 0x000fe20008000000 */
[----:B------:R-:W-:Y:S02]  /*2300*/  UPLOP3.LUT UP1, UPT, UPT, UPT, UPT, 0x40, 0x4 ;  /* 0x000000000004789c */ /* 0x000fe40003f2e870 */
[----:B------:R2:W-:Y:S02]  /*2310*/  UTMALDG.4D.2CTA [UR8], [UR20], desc[URZ] ;  /* 0x0000ff08140075b4 */ /* 0x0005e40008219000 */
[----:B--2---:R-:W-:Y:S07]  /*2320*/  BRA.U UP0, `(.L_x_30) ;  /* 0xfffffffd00947547 */ /* 0x004fee000b83ffff */
[----:B------:R-:W2:Y:S01]  /*2330*/  LDL.LU R14, [R1] ;  /* 0x00000000010e7983 */ /* 0x000ea20000300800 */
[----:B------:R-:W3:Y:S08]  /*2340*/  LDC R5, c[0x0][0x664] ;  /* 0x00019900ff057b82 */ /* 0x000ef00000000800 */
[----:B------:R-:W4:Y:S01]  /*2350*/  LDC R4, c[0x0][0x668] ;  /* 0x00019a00ff047b82 */ /* 0x000f220000000800 */
[----:B---3--:R-:W-:-:S04]  /*2360*/  IABS R6, R5 ;  /* 0x0000000500067213 */ /* 0x008fc80000000000 */
[----:B0-----:R-:W0:Y:S01]  /*2370*/  I2F.RP R7, R6 ;  /* 0x0000000600077306 */ /* 0x001e220000209400 */
[----:B----4-:R-:W-:-:S07]  /*2380*/  IABS R3, R4 ;  /* 0x0000000400037213 */ /* 0x010fce0000000000 */
[----:B0-----:R-:W0:Y:S02]  /*2390*/  MUFU.RCP R10, R7 ;  /* 0x00000007000a7308 */ /* 0x001e240000001000 */
[----:B0-----:R-:W-:-:S06]  /*23a0*/  VIADD R10, R10, 0xffffffe ;  /* 0x0ffffffe0a0a7836 */ /* 0x001fcc0000000000 */
[----:B------:R-:W0:Y:S02]  /*23b0*/  F2I.FTZ.U32.TRUNC.NTZ R11, R10 ;  /* 0x0000000a000b7305 */ /* 0x000e24000021f000 */
[--C-:B01----:R-:W-:Y:S02]  /*23c0*/  IMAD.MOV R0, RZ, RZ, -R11.reuse ;  /* 0x000000ffff007224 */ /* 0x103fe400078e0a0b */
[----:B------:R-:W-:Y:S02]  /*23d0*/  IMAD.MOV.U32 R10, RZ, RZ, RZ ;  /* 0x000000ffff0a7224 */ /* 0x000fe400078e00ff */
[----:B------:R-:W-:Y:S02]  /*23e0*/  IMAD R9, R0, R6, RZ ;  /* 0x0000000600097224 */ /* 0x000fe400078e02ff */
[----:B------:R-:W0:Y:S02]  /*23f0*/  I2F.RP R0, R3 ;  /* 0x0000000300007306 */ /* 0x000e240000209400 */
[----:B------:R-:W-:-:S06]  /*2400*/  IMAD.HI.U32 R9, R11, R9, R10 ;  /* 0x000000090b097227 */ /* 0x000fcc00078e000a */
[----:B0-----:R-:W0:Y:S01]  /*2410*/  MUFU.RCP R0, R0 ;  /* 0x0000000000007308 */ /* 0x001e220000001000 */
[----:B--2---:R-:W-:-:S04]  /*2420*/  IADD3 R14, PT, PT, R14, UR38, RZ ;  /* 0x000000260e0e7c10 */ /* 0x004fc8000fffe0ff */
[----:B------:R-:W-:Y:S01]  /*2430*/  IABS R8, R14 ;  /* 0x0000000e00087213 */ /* 0x000fe20000000000 */
[----:B------:R1:W-:Y:S04]  /*2440*/  STL [R1], R14 ;  /* 0x0000000e01007387 */ /* 0x0003e80000100800 */
[----:B------:R-:W-:-:S04]  /*2450*/  IMAD.HI.U32 R9, R9, R8, RZ ;  /* 0x0000000809097227 */ /* 0x000fc800078e00ff */
[----:B------:R-:W-:-:S04]  /*2460*/  IMAD.MOV R7, RZ, RZ, -R9 ;  /* 0x000000ffff077224 */ /* 0x000fc800078e0a09 */
[----:B------:R-:W-:Y:S02]  /*2470*/  IMAD R11, R6, R7, R8 ;  /* 0x00000007060b7224 */ /* 0x000fe400078e0208 */
[----:B0-----:R-:W-:-:S03]  /*2480*/  VIADD R7, R0, 0xffffffe ;  /* 0x0ffffffe00077836 */ /* 0x001fc60000000000 */
[----:B------:R-:W-:-:S03]  /*2490*/  ISETP.GT.U32.AND P0, PT, R6, R11, PT ;  /* 0x0000000b0600720c */ /* 0x000fc60003f04070 */
[----:B------:R-:W0:Y:S10]  /*24a0*/  F2I.FTZ.U32.TRUNC.NTZ R7, R7 ;  /* 0x0000000700077305 */ /* 0x000e34000021f000 */
[----:B------:R-:W-:Y:S01]  /*24b0*/  @!P0 IADD3 R11, PT, PT, R11, -R6, RZ ;  /* 0x800000060b0b8210 */ /* 0x000fe20007ffe0ff */
[----:B------:R-:W-:Y:S01]  /*24c0*/  @!P0 VIADD R9, R9, 0x1 ;  /* 0x0000000109098836 */ /* 0x000fe20000000000 */
[----:B------:R-:W-:-:S02]  /*24d0*/  ISETP.NE.AND P0, PT, R5, RZ, PT ;  /* 0x000000ff0500720c */ /* 0x000fc40003f05270 */
[----:B------:R-:W-:Y:S02]  /*24e0*/  ISETP.GE.U32.AND P2, PT, R11, R6, PT ;  /* 0x000000060b00720c */ /* 0x000fe40003f46070 */
[----:B------:R-:W-:Y:S02]  /*24f0*/  LOP3.LUT R6, R14, R5, RZ, 0x3c, !PT ;  /* 0x000000050e067212 */ /* 0x000fe400078e3cff */
[----:B0-----:R-:W-:Y:S02]  /*2500*/  IADD3 R0, PT, PT, RZ, -R7, RZ ;  /* 0x80000007ff007210 */ /* 0x001fe40007ffe0ff */
[----:B------:R-:W-:Y:S01]  /*2510*/  ISETP.GE.AND P1, PT, R6, RZ, PT ;  /* 0x000000ff0600720c */ /* 0x000fe20003f26270 */
[----:B------:R-:W-:-:S06]  /*2520*/  HFMA2 R6, -RZ, RZ, 0, 0 ;  /* 0x00000000ff067431 */ /* 0x000fcc00000001ff */
[----:B------:R-:W-:-:S05]  /*2530*/  @P2 IADD3 R9, PT, PT, R9, 0x1, RZ ;  /* 0x0000000109092810 */ /* 0x000fca0007ffe0ff */
[----:B------:R-:W-:Y:S02]  /*2540*/  IMAD.MOV.U32 R8, RZ, RZ, R9 ;  /* 0x000000ffff087224 */ /* 0x000fe400078e0009 */
[----:B------:R-:W-:Y:S02]  /*2550*/  IMAD R9, R0, R3, RZ ;  /* 0x0000000300097224 */ /* 0x000fe400078e02ff */
[----:B------:R-:W-:Y:S01]  /*2560*/  @!P1 IMAD.MOV R8, RZ, RZ, -R8 ;  /* 0x000000ffff089224 */ /* 0x000fe200078e0a08 */
[----:B------:R-:W-:Y:S01]  /*2570*/  @!P0 LOP3.LUT R8, RZ, R5, RZ, 0x33, !PT ;  /* 0x00000005ff088212 */ /* 0x000fe200078e33ff */
[----:B------:R-:W-:-:S03]  /*2580*/  IMAD.HI.U32 R9, R7, R9, R6 ;  /* 0x0000000907097227 */ /* 0x000fc600078e0006 */
[----:B------:R-:W-:Y:S02]  /*2590*/  IABS R0, R8 ;  /* 0x0000000800007213 */ /* 0x000fe40000000000 */
[----:B------:R-:W-:Y:S01]  /*25a0*/  ISETP.GE.AND P1, PT, R8, RZ, PT ;  /* 0x000000ff0800720c */ /* 0x000fe20003f26270 */
[----:B------:R-:W-:Y:S02]  /*25b0*/  IMAD.MOV R8, RZ, RZ, -R8 ;  /* 0x000000ffff087224 */ /* 0x000fe400078e0a08 */
[----:B------:R-:W-:-:S04]  /*25c0*/  IMAD.HI.U32 R6, R9, R0, RZ ;  /* 0x0000000009067227 */ /* 0x000fc800078e00ff */
[----:B------:R-:W-:Y:S02]  /*25d0*/  IMAD.MOV R6, RZ, RZ, -R6 ;  /* 0x000000ffff067224 */ /* 0x000fe400078e0a06 */
[----:B------:R-:W-:Y:S02]  /*25e0*/  IMAD R5, R5, R8, R14 ;  /* 0x0000000805057224 */ /* 0x000fe400078e020e */
[----:B------:R-:W-:-:S05]  /*25f0*/  IMAD R6, R3, R6, R0 ;  /* 0x0000000603067224 */ /* 0x000fca00078e0200 */
[----:B------:R-:W-:-:S13]  /*2600*/  ISETP.GT.U32.AND P0, PT, R3, R6, PT ;  /* 0x000000060300720c */ /* 0x000fda0003f04070 */
[----:B------:R-:W-:Y:S02]  /*2610*/  @!P0 IADD3 R6, PT, PT, R6, -R3, RZ ;  /* 0x8000000306068210 */ /* 0x000fe40007ffe0ff */
[----:B------:R-:W-:Y:S02]  /*2620*/  ISETP.NE.AND P0, PT, R4, RZ, PT ;  /* 0x000000ff0400720c */ /* 0x000fe40003f05270 */
[----:B------:R-:W-:-:S13]  /*2630*/  ISETP.GT.U32.AND P2, PT, R3, R6, PT ;  /* 0x000000060300720c */ /* 0x000fda0003f44070 */
[----:B------:R-:W-:-:S05]  /*2640*/  @!P2 IMAD.IADD R6, R6, 0x1, -R3 ;  /* 0x000000010606a824 */ /* 0x000fca00078e0a03 */
[----:B------:R-:W-:Y:S02]  /*2650*/  @!P1 IADD3 R6, PT, PT, -R6, RZ, RZ ;  /* 0x000000ff06069210 */ /* 0x000fe40007ffe1ff */
[----:B------:R-:W-:Y:S02]  /*2660*/  @!P0 LOP3.LUT R6, RZ, R4, RZ, 0x33, !PT ;  /* 0x00000004ff068212 */ /* 0x000fe400078e33ff */
[----:B------:R-:W-:Y:S01]  /*2670*/  MOV R4, RZ ;  /* 0x000000ff00047202 */ /* 0x000fe20000000f00 */
[----:B-1----:R-:W-:Y:S06]  /*2680*/  BRA.U !UP5, `(.L_x_31) ;  /* 0x000000010dbc7547 */ /* 0x002fec000b800000 */
[----:B------:R-:W-:Y:S01]  /*2690*/  IABS R10, UR22 ;  /* 0x00000016000a7c13 */ /* 0x000fe20008000000 */
[----:B------:R-:W0:Y:S01]  /*26a0*/  LDC R7, c[0x0][0x66c] ;  /* 0x00019b00ff077b82 */ /* 0x000e220000000800 */
[----:B------:R-:W-:Y:S02]  /*26b0*/  IABS R8, R14 ;  /* 0x0000000e00087213 */ /* 0x000fe40000000000 */
[----:B------:R-:W1:Y:S08]  /*26c0*/  I2F.RP R0, R10 ;  /* 0x0000000a00007306 */ /* 0x000e700000209400 */
[----:B-1----:R-:W1:Y:S01]  /*26d0*/  MUFU.RCP R12, R0 ;  /* 0x00000000000c7308 */ /* 0x002e620000001000 */
[----:B0-----:R-:W-:-:S07]  /*26e0*/  IABS R4, R7 ;  /* 0x0000000700047213 */ /* 0x001fce0000000000 */
[----:B------:R-:W0:Y:S01]  /*26f0*/  I2F.RP R3, R4 ;  /* 0x0000000400037306 */ /* 0x000e220000209400 */
[----:B-1----:R-:W-:Y:S01]  /*2700*/  VIADD R12, R12, 0xffffffe ;  /* 0x0ffffffe0c0c7836 */ /* 0x002fe20000000000 */
[----:B------:R-:W-:-:S06]  /*2710*/  IABS R0, UR22 ;  /* 0x0000001600007c13 */ /* 0x000fcc0008000000 */
[----:B------:R-:W1:Y:S01]  /*2720*/  F2I.FTZ.U32.TRUNC.NTZ R13, R12 ;  /* 0x0000000c000d7305 */ /* 0x000e62000021f000 */
[----:B------:R-:W-:-:S07]  /*2730*/  IADD3 R0, PT, PT, RZ, -R0, RZ ;  /* 0x80000000ff007210 */ /* 0x000fce0007ffe0ff */
[----:B0-----:R-:W0:Y:S01]  /*2740*/  MUFU.RCP R3, R3 ;  /* 0x0000000300037308 */ /* 0x001e220000001000 */
[----:B-1----:R-:W-:Y:S02]  /*2750*/  IMAD.MOV R9, RZ, RZ, -R13 ;  /* 0x000000ffff097224 */ /* 0x002fe400078e0a0d */
[----:B------:R-:W-:Y:S02]  /*2760*/  IMAD.MOV.U32 R12, RZ, RZ, RZ ;  /* 0x000000ffff0c7224 */ /* 0x000fe400078e00ff */
[----:B------:R-:W-:-:S04]  /*2770*/  IMAD R9, R9, R10, RZ ;  /* 0x0000000a09097224 */ /* 0x000fc800078e02ff */
[----:B------:R-:W-:-:S04]  /*2780*/  IMAD.HI.U32 R9, R13, R9, R12 ;  /* 0x000000090d097227 */ /* 0x000fc800078e000c */
[----:B0-----:R-:W-:Y:S02]  /*2790*/  VIADD R12, R3, 0xffffffe ;  /* 0x0ffffffe030c7836 */ /* 0x001fe40000000000 */
[----:B------:R-:W-:Y:S02]  /*27a0*/  IMAD.HI.U32 R9, R9, R8, RZ ;  /* 0x0000000809097227 */ /* 0x000fe400078e00ff */
[----:B------:R-:W0:Y:S02]  /*27b0*/  F2I.FTZ.U32.TRUNC.NTZ R13, R12 ;  /* 0x0000000c000d7305 */ /* 0x000e24000021f000 */
[----:B------:R-:W-:Y:S01]  /*27c0*/  IMAD R11, R9, R0, R8 ;  /* 0x00000000090b7224 */ /* 0x000fe200078e0208 */
[----:B------:R-:W-:-:S04]  /*27d0*/  LOP3.LUT R0, R14, UR22, RZ, 0x3c, !PT ;  /* 0x000000160e007c12 */ /* 0x000fc8000f8e3cff */
[----:B------:R-:W-:Y:S02]  /*27e0*/  ISETP.GT.U32.AND P0, PT, R10, R11, PT ;  /* 0x0000000b0a00720c */ /* 0x000fe40003f04070 */
[----:B------:R-:W-:Y:S01]  /*27f0*/  ISETP.GE.AND P1, PT, R0, RZ, PT ;  /* 0x000000ff0000720c */ /* 0x000fe20003f26270 */
[----:B0-----:R-:W-:Y:S02]  /*2800*/  IMAD.MOV R0, RZ, RZ, -R13 ;  /* 0x000000ffff007224 */ /* 0x001fe400078e0a0d */
[----:B------:R-:W-:Y:S02]  /*2810*/  IMAD.MOV.U32 R12, RZ, RZ, RZ ;  /* 0x000000ffff0c7224 */ /* 0x000fe400078e00ff */
[----:B------:R-:W-:-:S06]  /*2820*/  IMAD R3, R0, R4, RZ ;  /* 0x0000000400037224 */ /* 0x000fcc00078e02ff */
[----:B------:R-:W-:Y:S01]  /*2830*/  @!P0 IADD3 R9, PT, PT, R9, 0x1, RZ ;  /* 0x0000000109098810 */ /* 0x000fe20007ffe0ff */
[----:B------:R-:W-:Y:S01]  /*2840*/  @!P0 IMAD.IADD R11, R11, 0x1, -R10 ;  /* 0x000000010b0b8824 */ /* 0x000fe200078e0a0a */
[----:B------:R-:W-:Y:S01]  /*2850*/  ISETP.NE.AND P0, PT, RZ, UR22, PT ;  /* 0x00000016ff007c0c */ /* 0x000fe2000bf05270 */
[----:B------:R-:W-:-:S03]  /*2860*/  IMAD.HI.U32 R3, R13, R3, R12 ;  /* 0x000000030d037227 */ /* 0x000fc600078e000c */
[----:B------:R-:W-:-:S13]  /*2870*/  ISETP.GE.U32.AND P2, PT, R11, R10, PT ;  /* 0x0000000a0b00720c */ /* 0x000fda0003f46070 */
[----:B------:R-:W-:-:S05]  /*2880*/  @P2 VIADD R9, R9, 0x1 ;  /* 0x0000000109092836 */ /* 0x000fca0000000000 */
[----:B------:R-:W-:Y:S02]  /*2890*/  @!P1 IADD3 R9, PT, PT, -R9, RZ, RZ ;  /* 0x000000ff09099210 */ /* 0x000fe40007ffe1ff */
[----:B------:R-:W-:-:S04]  /*28a0*/  @!P0 LOP3.LUT R9, RZ, UR22, RZ, 0x33, !PT ;  /* 0x00000016ff098c12 */ /* 0x000fc8000f8e33ff */
[----:B------:R-:W-:Y:S02]  /*28b0*/  IABS R0, R9 ;  /* 0x0000000900007213 */ /* 0x000fe40000000000 */
[----:B------:R-:W-:-:S03]  /*28c0*/  ISETP.GE.AND P1, PT, R9, RZ, PT ;  /* 0x000000ff0900720c */ /* 0x000fc60003f26270 */
[----:B------:R-:W-:-:S04]  /*28d0*/  IMAD.HI.U32 R3, R3, R0, RZ ;  /* 0x0000000003037227 */ /* 0x000fc800078e00ff */
[----:B------:R-:W-:-:S04]  /*28e0*/  IMAD.MOV R3, RZ, RZ, -R3 ;  /* 0x000000ffff037224 */ /* 0x000fc800078e0a03 */
[----:B------:R-:W-:-:S05]  /*28f0*/  IMAD R3, R4, R3, R0 ;  /* 0x0000000304037224 */ /* 0x000fca00078e0200 */
[----:B------:R-:W-:-:S13]  /*2900*/  ISETP.GT.U32.AND P0, PT, R4, R3, PT ;  /* 0x000000030400720c */ /* 0x000fda0003f04070 */
[----:B------:R-:W-:Y:S02]  /*2910*/  @!P0 IADD3 R3, PT, PT, R3, -R4, RZ ;  /* 0x8000000403038210 */ /* 0x000fe40007ffe0ff */
[----:B------:R-:W-:Y:S02]  /*2920*/  ISETP.NE.AND P0, PT, R7, RZ, PT ;  /* 0x000000ff0700720c */ /* 0x000fe40003f05270 */
[----:B------:R-:W-:-:S13]  /*2930*/  ISETP.GT.U32.AND P2, PT, R4, R3, PT ;  /* 0x000000030400720c */ /* 0x000fda0003f44070 */
[----:B------:R-:W-:-:S04]  /*2940*/  @!P2 IMAD.IADD R3, R3, 0x1, -R4 ;  /* 0x000000010303a824 */ /* 0x000fc800078e0a04 */
[----:B------:R-:W-:Y:S01]  /*2950*/  @!P1 IMAD.MOV R3, RZ, RZ, -R3 ;  /* 0x000000ffff039224 */ /* 0x000fe200078e0a03 */
[----:B------:R-:W-:-:S04]  /*2960*/  @!P0 LOP3.LUT R3, RZ, R7, RZ, 0x33, !PT ;  /* 0x00000007ff038212 */ /* 0x000fc800078e33ff */
[----:B------:R-:W-:-:S07]  /*2970*/  MOV R4, R3 ;  /* 0x0000000300047202 */ /* 0x000fce0000000f00 */
.L_x_31:
[----:B------:R-:W-:-:S13]  /*2980*/  ISETP.GE.AND P0, PT, R14, UR5, PT ;  /* 0x000000050e007c0c */ /* 0x000fda000bf06270 */
[----:B------:R-:W-:Y:S05]  /*2990*/  @!P0 BRA `(.L_x_32) ;  /* 0xffffffec00808947 */ /* 0x000fea000383ffff */
[----:B------:R-:W-:-:S12]  /*29a0*/  UIADD3 UR37, UPT, UPT, UR37, 0x1, URZ ;  /* 0x0000000125257890 */ /* 0x000fd8000fffe0ff */
.L_x_21:
[----:B------:R-:W0:Y:S01]  /*29b0*/  S2UR UR8, SR_CgaCtaId ;  /* 0x00000000000879c3 */ /* 0x000e220000008800 */
[----:B------:R-:W-:Y:S02]  /*29c0*/  UISETP.NE.AND UP0, UPT, UR39, 0x3, UPT ;  /* 0x000000032700788c */ /* 0x000fe4000bf05270 */
[----:B------:R-:W-:Y:S01]  /*29d0*/  UIADD3 UR9, UPT, UPT, UR39, 0x2, URZ ;  /* 0x0000000227097890 */ /* 0x000fe2000fffe0ff */
[----:B------:R-:W-:-:S03]  /*29e0*/  UMOV UR10, 0x400 ;  /* 0x00000400000a7882 */ /* 0x000fc60000000000 */
[----:B------:R-:W-:-:S04]  /*29f0*/  USEL UR9, UR9, 0x1, UP0 ;  /* 0x0000000109097887 */ /* 0x000fc80008000000 */
[----:B------:R-:W-:Y:S02]  /*2a00*/  UISETP.NE.AND UP0, UPT, UR9, 0x4, UPT ;  /* 0x000000040900788c */ /* 0x000fe4000bf05270 */
[----:B------:R-:W-:Y:S02]  /*2a10*/  UIADD3 UR9, UPT, UPT, UR9, 0x1, URZ ;  /* 0x0000000109097890 */ /* 0x000fe4000fffe0ff */
[----:B------:R-:W-:Y:S02]  /*2a20*/  UISETP.EQ.XOR UP1, UPT, UR39, 0x3, !UP0 ;  /* 0x000000032700788c */ /* 0x000fe4000c722a70 */
[----:B------:R-:W-:-:S04]  /*2a30*/  USEL UR9, UR9, 0x1, UP0 ;  /* 0x0000000109097887 */ /* 0x000fc80008000000 */
[----:B------:R-:W-:Y:S01]  /*2a40*/  UISETP.EQ.XOR UP0, UPT, UR9, 0x4, UP1 ;  /* 0x000000040900788c */ /* 0x000fe20008f02a70 */
[----:B0-----:R-:W-:-:S03]  /*2a50*/  IMAD.U32 R0, RZ, RZ, UR8 ;  /* 0x00000008ff007e24 */ /* 0x001fc6000f8e00ff */
[----:B------:R-:W-:Y:S02]  /*2a60*/  USEL UR8, URZ, 0x1, !UP0 ;  /* 0x00000001ff087887 */ /* 0x000fe4000c000000 */
[----:B------:R-:W-:Y:S01]  /*2a70*/  UISETP.NE.AND UP0, UPT, UR9, 0x4, UPT ;  /* 0x000000040900788c */ /* 0x000fe2000bf05270 */
[----:B------:R-:W-:Y:S01]  /*2a80*/  R2UR UR21, R0 ;  /* 0x00000000001572ca */ /* 0x000fe200000e0000 */
[----:B------:R-:W-:-:S12]  /*2a90*/  ULOP3.LUT UR8, UR30, UR8, URZ, 0x3c, !UPT ;  /* 0x000000081e087292 */ /* 0x000fd8000f8e3cff */
[----:B------:R-:W-:Y:S02]  /*2aa0*/  ULEA UR21, UR21, UR10, 0x18 ;  /* 0x0000000a15157291 */ /* 0x000fe4000f8ec0ff */
[----:B------:R-:W-:Y:S02]  /*2ab0*/  USEL UR10, UR9, URZ, UP0 ;  /* 0x000000ff090a7287 */ /* 0x000fe40008000000 */
[----:B------:R-:W-:Y:S02]  /*2ac0*/  USHF.L.U32 UR9, UR8, 0x1f, URZ ;  /* 0x0000001f08097899 */ /* 0x000fe400080006ff */
[----:B------:R-:W-:Y:S02]  /*2ad0*/  ULEA UR8, UR10, UR21, 0x3 ;  /* 0x000000150a087291 */ /* 0x000fe4000f8e18ff */
[----:B------:R-:W-:Y:S02]  /*2ae0*/  UISETP.NE.AND UP0, UPT, UR37, 0x2, UPT ;  /* 0x000000022500788c */ /* 0x000fe4000bf05270 */
[----:B------:R-:W-:-:S02]  /*2af0*/  IMAD.U32 R7, RZ, RZ, UR9 ;  /* 0x00000009ff077e24 */ /* 0x000fc4000f8e00ff */
[----:B------:R-:W-:Y:S02]  /*2b00*/  USEL UR10, URZ, 0x1, UP0 ;  /* 0x00000001ff0a7887 */ /* 0x000fe40008000000 */
[----:B------:R-:W-:Y:S01]  /*2b10*/  USEL UR37, UR37, URZ, UP0 ;  /* 0x000000ff25257287 */ /* 0x000fe20008000000 */
[----:B------:R-:W0:Y:S01]  /*2b20*/  SYNCS.PHASECHK.TRANS64.TRYWAIT P0, [UR8+0x40], R7 ;  /* 0x00004007ff0075a7 */ /* 0x000e220008001108 */
[----:B------:R-:W-:Y:S02]  /*2b30*/  ULOP3.LUT UR10, UR31, UR10, URZ, 0x3c, !UPT ;  /* 0x0000000a1f0a7292 */ /* 0x000fe4000f8e3cff */
[----:B------:R-:W-:Y:S02]  /*2b40*/  UISETP.NE.AND UP0, UPT, UR32, URZ, UPT ;  /* 0x000000ff2000728c */ /* 0x000fe4000bf05270 */
[----:B------:R-:W-:Y:S01]  /*2b50*/  USHF.L.U32 UR10, UR10, 0x1f, URZ ;  /* 0x0000001f0a0a7899 */ /* 0x000fe200080006ff */
[----:B------:R-:W-:-:S04]  /*2b60*/  MOV R8, UR37 ;  /* 0x0000002500087c02 */ /* 0x000fc80008000f00 */
[----:B------:R-:W-:Y:S01]  /*2b70*/  LEA R8, R8, UR21, 0x3 ;  /* 0x0000001508087c11 */ /* 0x000fe2000f8e18ff */
[----:B------:R-:W-:Y:S01]  /*2b80*/  IMAD.U32 R3, RZ, RZ, UR10 ;  /* 0x0000000aff037e24 */ /* 0x000fe2000f8e00ff */
[----:B0-----:R-:W-:Y:S06]  /*2b90*/  @!P0 BRA `(.L_x_33) ;  /* 0x00000048007c8947 */ /* 0x001fec0003800000 */
.L_x_105:
[----:B------:R-:W-:Y:S05]  /*2ba0*/  BRA.U UP0, `(.L_x_34) ;  /* 0x00000001000c7547 */ /* 0x000fea000b800000 */
[----:B------:R-:W-:-:S13]  /*2bb0*/  ELECT P0, URZ, PT ;  /* 0x0000000000ff782f */ /* 0x000fda0003800000 */
[----:B0-----:R-:W-:-:S04]  /*2bc0*/  @P0 MOV R7, 0x4000 ;  /* 0x0000400000070802 */ /* 0x001fc80000000f00 */
[----:B------:R1:W-:Y:S03]  /*2bd0*/  @P0 SYNCS.ARRIVE.TRANS64 RZ, [UR8+0x20], R7 ;  /* 0x00002007ffff09a7 */ /* 0x0003e60008000008 */
.L_x_34:
[----:B------:R-:W2:Y:S01]  /*2be0*/  SYNCS.PHASECHK.TRANS64.TRYWAIT P0, [R8+URZ+0x10], R3 ;  /* 0x00001003080075a7 */ /* 0x000ea200080011ff */
[----:B------:R-:W-:Y:S01]  /*2bf0*/  PLOP3.LUT P1, PT, PT, PT, PT, 0x8, 0x80 ;  /* 0x000000000080781c */ /* 0x000fe20003f2e170 */
[----:B--2---:R-:W-:-:S12]  /*2c00*/  @!P0 BRA `(.L_x_35) ;  /* 0x0000004800888947 */ /* 0x004fd80003800000 */
.L_x_107:
[----:B------:R-:W-:Y:S05]  /*2c10*/  BRA.U UP0, `(.L_x_20) ;  /* 0x0000000100187547 */ /* 0x000fea000b800000 */
[----:B------:R-:W-:Y:S01]  /*2c20*/  ELECT P0, URZ, PT ;  /* 0x0000000000ff782f */ /* 0x000fe20003800000 */
[----:B------:R-:W-:-:S12]  /*2c30*/  BSSY.RECONVERGENT B0, `(.L_x_20) ;  /* 0x0000004000007945 */ /* 0x000fd80003800200 */
[----:B------:R-:W-:Y:S05]  /*2c40*/  @!P0 BRA `(.L_x_36) ;  /* 0x0000000000088947 */ /* 0x000fea0003800000 */
[----:B------:R-:W-:-:S04]  /*2c50*/  HFMA2 R3, -RZ, RZ, 0, -0.0 ;  /* 0x00008000ff037431 */ /* 0x000fc800000001ff */
[----:B------:R2:W-:Y:S03]  /*2c60*/  SYNCS.ARRIVE.TRANS64 RZ, [R8+URZ], R3 ;  /* 0x0000000308ff79a7 */ /* 0x0005e600080000ff */
.L_x_36:
[----:B------:R-:W-:Y:S05]  /*2c70*/  BSYNC.RECONVERGENT B0 ;  /* 0x0000000000007941 */ /* 0x000fea0003800200 */
.L_x_20:
[----:B------:R-:W-:-:S09]  /*2c80*/  UISETP.NE.AND UP0, UPT, UR25, 0x8, UPT ;  /* 0x000000081900788c */ /* 0x000fd2000bf05270 */
[----:B------:R-:W-:Y:S05]  /*2c90*/  BRA.U UP0, `(.L_x_37) ;  /* 0x0000001900647547 */ /* 0x000fea000b800000 */
[----:B------:R-:W-:-:S08]  /*2ca0*/  NOP ;  /* 0x0000000000007918 */ /* 0x000fd00000000000 */
[----:B------:R-:W3:-:S00]  /*2cb0*/  USETMAXREG.DEALLOC.CTAPOOL 0x20 ;  /* 0x00000020000079c8 */ /* 0x000ec000080e0500 */
[----:B---3--:R-:W-:Y:S01]  /*2cc0*/  HFMA2 R20, -RZ, RZ, 0, 5.9604644775390625e-08 ;  /* 0x00000001ff147431 */ /* 0x008fe200000001ff */
[----:B--2---:R-:W-:Y:S02]  /*2cd0*/  MOV R3, 0x1 ;  /* 0x0000000100037802 */ /* 0x004fe40000000f00 */
[----:B------:R-:W-:Y:S01]  /*2ce0*/  MOV R19, 0x1 ;  /* 0x0000000100137802 */ /* 0x000fe20000000f00 */
[----:B------:R-:W-:Y:S06]  /*2cf0*/  @!P1 BRA `(.L_x_38) ;  /* 0x0000001400f49947 */ /* 0x000fec0003800000 */
[C---:B------:R-:W-:Y:S01]  /*2d00*/  LEA.HI R3, R0.reuse, R0, RZ, 0x1 ;  /* 0x0000000000037211 */ /* 0x040fe200078f08ff */
[----:B------:R-:W2:Y:S01]  /*2d10*/  S2UR UR19, SR_CgaCtaId ;  /* 0x00000000001379c3 */ /* 0x000ea20000008800 */
[----:B------:R-:W-:Y:S01]  /*2d20*/  R2UR UR24, R0 ;  /* 0x00000000001872ca */ /* 0x000fe200000e0000 */
[----:B------:R-:W-:Y:S01]  /*2d30*/  UISETP.NE.AND UP1, UPT, UR29, URZ, UPT ;  /* 0x000000ff1d00728c */ /* 0x000fe2000bf25270 */
[----:B------:R-:W-:Y:S01]  /*2d40*/  R2UR UR10, R3 ;  /* 0x00000000030a72ca */ /* 0x000fe200000e0000 */
[----:B------:R-:W-:Y:S01]  /*2d50*/  UISETP.NE.AND UP0, UPT, UR28, URZ, UPT ;  /* 0x000000ff1c00728c */ /* 0x000fe2000bf05270 */
[----:B------:R-:W-:Y:S01]  /*2d60*/  BSSY B2, `(.L_x_39) ;  /* 0x0000144000027945 */ /* 0x000fe20003800000 */
[----:B------:R-:W-:Y:S01]  /*2d70*/  UMOV UR33, 0x10212010 ;  /* 0x1021201000217882 */ /* 0x000fe20000000000 */
[----:B------:R-:W-:Y:S01]  /*2d80*/  USEL UR9, URZ, 0x4000, UP1 ;  /* 0x00004000ff097887 */ /* 0x000fe20008800000 */
[----:B------:R-:W3:Y:S01]  /*2d90*/  S2UR UR16, SR_CgaCtaId ;  /* 0x00000000001079c3 */ /* 0x000ee20000008800 */
[----:B------:R-:W-:Y:S01]  /*2da0*/  USEL UR33, UR33, 0x10210010, !UP0 ;  /* 0x1021001021217887 */ /* 0x000fe2000c000000 */
[----:B------:R-:W-:Y:S01]  /*2db0*/  IMAD.MOV.U32 R18, RZ, RZ, RZ ;  /* 0x000000ffff127224 */ /* 0x000fe200078e00ff */
[----:B------:R-:W-:Y:S01]  /*2dc0*/  UIADD3 UR30, UPT, UPT, UR21, 0x18f, URZ ;  /* 0x0000018f151e7890 */ /* 0x000fe2000fffe0ff */
[----:B------:R-:W-:Y:S01]  /*2dd0*/  IMAD.MOV.U32 R19, RZ, RZ, 0x1 ;  /* 0x00000001ff137424 */ /* 0x000fe200078e00ff */
[----:B------:R-:W-:Y:S01]  /*2de0*/  UIADD3 UR31, UPT, UPT, UR4, 0x8000, URZ ;  /* 0x00008000041f7890 */ /* 0x000fe2000fffe0ff */
[----:B------:R-:W-:Y:S01]  /*2df0*/  IMAD.MOV.U32 R10, RZ, RZ, RZ ;  /* 0x000000ffff0a7224 */ /* 0x000fe200078e00ff */
[----:B------:R-:W-:Y:S01]  /*2e00*/  UIADD3 UR33, UPT, UPT, UR9, UR33, URZ ;  /* 0x0000002109217290 */ /* 0x000fe2000fffe0ff */
[----:B------:R-:W4:Y:S01]  /*2e10*/  S2UR UR14, SR_CgaCtaId ;  /* 0x00000000000e79c3 */ /* 0x000f220000008800 */
[----:B------:R-:W-:Y:S01]  /*2e20*/  ULOP3.LUT UR10, UR10, 0xfffffffe, URZ, 0xc0, !UPT ;  /* 0xfffffffe0a0a7892 */ /* 0x000fe2000f8ec0ff */
[----:B------:R-:W-:Y:S01]  /*2e30*/  CS2R R16, SRZ ;  /* 0x0000000000107805 */ /* 0x000fe2000001ff00 */
[----:B------:R-:W-:Y:S01]  /*2e40*/  UISETP.NE.AND UP3, UPT, UR27, URZ, UPT ;  /* 0x000000ff1b00728c */ /* 0x000fe2000bf65270 */
[----:B------:R-:W-:Y:S01]  /*2e50*/  CS2R R14, SRZ ;  /* 0x00000000000e7805 */ /* 0x000fe2000001ff00 */
[----:B------:R-:W-:Y:S01]  /*2e60*/  UIADD3 UR24, UPT, UPT, -UR10, UR24, URZ ;  /* 0x000000180a187290 */ /* 0x000fe2000fffe1ff */
[----:B------:R-:W-:Y:S01]  /*2e70*/  IMAD.MOV.U32 R20, RZ, RZ, 0x1 ;  /* 0x00000001ff147424 */ /* 0x000fe200078e00ff */
[----:B------:R-:W-:Y:S01]  /*2e80*/  UISETP.NE.AND UP2, UPT, UR26, URZ, UPT ;  /* 0x000000ff1a00728c */ /* 0x000fe2000bf45270 */
[----:B------:R-:W-:Y:S01]  /*2e90*/  IMAD.MOV.U32 R3, RZ, RZ, RZ ;  /* 0x000000ffff037224 */ /* 0x000fe200078e00ff */
[----:B------:R-:W-:-:S02]  /*2ea0*/  UIADD3 UR34, UPT, UPT, UR4, 0x10000, URZ ;  /* 0x0001000004227890 */ /* 0x000fc4000fffe0ff */
[----:B------:R-:W-:Y:S02]  /*2eb0*/  USHF.R.U32.HI UR30, URZ, 0x4, UR30 ;  /* 0x00000004ff1e7899 */ /* 0x000fe4000801161e */
[----:B------:R-:W-:Y:S02]  /*2ec0*/  USHF.R.U32.HI UR31, URZ, 0x4, UR31 ;  /* 0x00000004ff1f7899 */ /* 0x000fe4000801161f */
[----:B------:R-:W-:Y:S01]  /*2ed0*/  ULOP3.LUT UR9, UR24, 0x1, URZ, 0x3c, !UPT ;  /* 0x0000000118097892 */ /* 0x000fe2000f8e3cff */
[----:B------:R-:W-:Y:S01]  /*2ee0*/  UMOV UR8, 0x1 ;  /* 0x0000000100087882 */ /* 0x000fe20000000000 */
[----:B------:R-:W-:Y:S01]  /*2ef0*/  UMOV UR35, 0x10202010 ;  /* 0x1020201000237882 */ /* 0x000fe20000000000 */
[----:B------:R-:W-:Y:S02]  /*2f00*/  USHF.L.U32 UR32, UR8, UR24, URZ ;  /* 0x0000001808207299 */ /* 0x000fe400080006ff */
[----:B------:R-:W-:Y:S02]  /*2f10*/  USEL UR11, URZ, 0x4000, UP3 ;  /* 0x00004000ff0b7887 */ /* 0x000fe40009800000 */
[----:B------:R-:W-:-:S02]  /*2f20*/  USHF.R.U32.HI UR34, URZ, 0x4, UR34 ;  /* 0x00000004ff227899 */ /* 0x000fc40008011622 */
[----:B------:R-:W-:Y:S02]  /*2f30*/  USEL UR35, UR35, 0x10200010, !UP2 ;  /* 0x1020001023237887 */ /* 0x000fe4000d000000 */
[----:B------:R-:W-:Y:S02]  /*2f40*/  ULOP3.LUT UR30, UR30, 0x3fd8, URZ, 0xc0, !UPT ;  /* 0x00003fd81e1e7892 */ /* 0x000fe4000f8ec0ff */
[----:B------:R-:W-:Y:S02]  /*2f50*/  ULOP3.LUT UR31, UR31, 0x3fd8, URZ, 0xc0, !UPT ;  /* 0x00003fd81f1f7892 */ /* 0x000fe4000f8ec0ff */
[----:B------:R-:W-:Y:S01]  /*2f60*/  USHF.L.U32 UR8, UR8, UR9, URZ ;  /* 0x0000000908087299 */ /* 0x000fe200080006ff */
[----:B------:R-:W-:Y:S01]  /*2f70*/  UMOV UR20, 0x400 ;  /* 0x0000040000147882 */ /* 0x000fe20000000000 */
[----:B------:R-:W-:Y:S02]  /*2f80*/  UISETP.NE.AND UP1, UPT, UR22, URZ, UPT ;  /* 0x000000ff1600728c */ /* 0x000fe4000bf25270 */
[----:B------:R-:W-:-:S02]  /*2f90*/  UIMAD UR18, UR15, UR7, URZ ;  /* 0x000000070f1272a4 */ /* 0x000fc4000f8e02ff */
[----:B--2---:R-:W-:Y:S02]  /*2fa0*/  ULEA UR17, UR19, UR20, 0x18 ;  /* 0x0000001413117291 */ /* 0x004fe4000f8ec0ff */
[----:B------:R-:W-:Y:S02]  /*2fb0*/  ULOP3.LUT UR34, UR34, 0x3fd8, URZ, 0xc0, !UPT ;  /* 0x00003fd822227892 */ /* 0x000fe4000f8ec0ff */
[----:B------:R-:W-:Y:S02]  /*2fc0*/  UIADD3 UR35, UPT, UPT, UR11, UR35, URZ ;  /* 0x000000230b237290 */ /* 0x000fe4000fffe0ff */
[----:B------:R-:W-:Y:S02]  /*2fd0*/  ULOP3.LUT UR30, UR30, 0x10000, URZ, 0xfc, !UPT ;  /* 0x000100001e1e7892 */ /* 0x000fe4000f8efcff */
[----:B------:R-:W-:Y:S02]  /*2fe0*/  ULOP3.LUT UR31, UR31, 0x10000, URZ, 0xfc, !UPT ;  /* 0x000100001f1f7892 */ /* 0x000fe4000f8efcff */
[----:B---34-:R-:W-:-:S12]  /*2ff0*/  ULOP3.LUT UR32, UR8, UR32, URZ, 0xfc, !UPT ;  /* 0x0000002008207292 */ /* 0x018fd8000f8efcff */
.L_x_58:
[----:B------:R-:W-:-:S09]  /*3000*/  UISETP.NE.AND UP0, UPT, UR24, URZ, UPT ;  /* 0x000000ff1800728c */ /* 0x000fd2000bf05270 */
[----:B--23--:R-:W-:Y:S05]  /*3010*/  BRA.U UP0, `(.L_x_40) ;  /* 0x0000000d00847547 */ /* 0x00cfea000b800000 */
[----:B------:R-:W-:Y:S01]  /*3020*/  MOV R0, UR17 ;  /* 0x0000001100007c02 */ /* 0x000fe20008000f00 */
[----:B------:R-:W-:Y:S01]  /*3030*/  BSSY B0, `(.L_x_41) ;  /* 0x0000005000007945 */ /* 0x000fe20003800000 */
[----:B01----:R-:W-:Y:S02]  /*3040*/  SHF.L.U32 R7, R20, 0x1f, RZ ;  /* 0x0000001f14077819 */ /* 0x003fe400000006ff */
[----:B------:R-:W-:-:S04]  /*3050*/  LEA R4, R3, R0, 0x3 ;  /* 0x0000000003047211 */ /* 0x000fc800078e18ff */
[----:B------:R-:W0:Y:S02]  /*3060*/  SYNCS.PHASECHK.TRANS64.TRYWAIT P0, [R4+URZ+0x70], R7 ;  /* 0x00007007040075a7 */ /* 0x000e2400080011ff */
[----:B0-----:R-:W-:Y:S05]  /*3070*/  @!P0 BRA `(.L_x_42) ;  /* 0x00000044008c8947 */ /* 0x001fea0003800000 */
.L_x_109:
[----:B------:R-:W-:Y:S05]  /*3080*/  BSYNC B0 ;  /* 0x0000000000007941 */ /* 0x000fea0003800000 */
.L_x_41:
[----:B------:R-:W-:Y:S01]  /*3090*/  HFMA2 R24, -RZ, RZ, 0, 0 ;  /* 0x00000000ff187431 */ /* 0x000fe200000001ff */
[----:B------:R-:W-:Y:S01]  /*30a0*/  BSSY B1, `(.L_x_43) ;  /* 0x0000068000017945 */ /* 0x000fe20003800000 */
[C---:B------:R-:W-:Y:S01]  /*30b0*/  VIADD R12, R3.reuse, 0x1 ;  /* 0x00000001030c7836 */ /* 0x040fe20000000000 */
[----:B------:R-:W-:Y:S01]  /*30c0*/  PLOP3.LUT P4, PT, PT, PT, PT, 0x8, 0x80 ;  /* 0x000000000080781c */ /* 0x000fe20003f8e170 */
[----:B------:R-:W-:Y:S01]  /*30d0*/  IMAD.SHL.U32 R3, R3, 0x80, RZ ;  /* 0x0000008003037824 */ /* 0x000fe200078e00ff */
[----:B------:R-:W-:Y:S01]  /*30e0*/  PLOP3.LUT P3, PT, PT, PT, PT, 0x80, 0x8 ;  /* 0x000000000008781c */ /* 0x000fe20003f6f070 */
[----:B------:R-:W-:Y:S02]  /*30f0*/  IMAD.MOV.U32 R5, RZ, RZ, R15 ;  /* 0x000000ffff057224 */ /* 0x000fe400078e000f */
.L_x_48:
[----:B0-----:R-:W-:Y:S01]  /*3100*/  IMAD R7, R15, 0x8, R0 ;  /* 0x000000080f077824 */ /* 0x001fe200078e0200 */
[----:B------:R-:W-:Y:S01]  /*3110*/  BSSY B0, `(.L_x_44) ;  /* 0x0000006000007945 */ /* 0x000fe20003800000 */
[----:B------:R-:W-:Y:S01]  /*3120*/  IMAD.U32 R23, R16, -0x80000000, RZ ;  /* 0x8000000010177824 */ /* 0x000fe200078e00ff */
[----:B------:R-:W-:Y:S02]  /*3130*/  LEA R6, R14, R0, 0x3 ;  /* 0x000000000e067211 */ /* 0x000fe400078e18ff */
[----:B------:R-:W-:Y:S01]  /*3140*/  SHF.L.U32 R9, R17, 0x1f, RZ ;  /* 0x0000001f11097819 */ /* 0x000fe200000006ff */
[----:B------:R-:W0:Y:S02]  /*3150*/  SYNCS.PHASECHK.TRANS64.TRYWAIT P0, [R7+URZ], R23 ;  /* 0x00000017070075a7 */ /* 0x000e2400080011ff */
[----:B0-2---:R-:W-:Y:S05]  /*3160*/  @!P0 BRA `(.L_x_45) ;  /* 0x0000004400688947 */ /* 0x005fea0003800000 */
.L_x_111:
[----:B------:R-:W-:Y:S05]  /*3170*/  BSYNC B0 ;  /* 0x0000000000007941 */ /* 0x000fea0003800000 */
.L_x_44:
[----:B------:R-:W1:Y:S01]  /*3180*/  SYNCS.PHASECHK.TRANS64.TRYWAIT P0, [R6+URZ+0x20], R9 ;  /* 0x00002009060075a7 */ /* 0x000e6200080011ff */
[----:B------:R-:W-:Y:S04]  /*3190*/  BSSY B0, `(.L_x_46) ;  /* 0x0000002000007945 */ /* 0x000fe80003800000 */
[----:B-1----:R-:W-:Y:S05]  /*31a0*/  @!P0 BRA `(.L_x_47) ;  /* 0x0000004400708947 */ /* 0x002fea0003800000 */
.L_x_113:
[----:B------:R-:W-:Y:S05]  /*31b0*/  BSYNC B0 ;  /* 0x0000000000007941 */ /* 0x000fea0003800000 */
.L_x_46:
[----:B------:R-:W-:Y:S02]  /*31c0*/  LEA R26, R14, UR31, 0x9 ;  /* 0x0000001f0e1a7c11 */ /* 0x000fe4000f8e48ff */
[----:B------:R-:W-:Y:S11]  /*31d0*/  ELECT P0, URZ, PT ;  /* 0x0000000000ff782f */ /* 0x000ff60003800000 */
[----:B------:R-:W-:Y:S02]  /*31e0*/  @!UPT UIADD3 URZ, UPT, UPT, URZ, URZ, URZ ;  /* 0x000000fffffff290 */ /* 0x000fe4000fffe0ff */
[----:B------:R-:W-:Y:S01]  /*31f0*/  @P0 R2UR.BROADCAST UR9, R3 ;  /* 0x00000000030902ca */ /* 0x000fe200008e0000 */
[----:B------:R-:W-:Y:S01]  /*3200*/  VIADD R24, R24, UR30 ;  /* 0x0000001e18187c36 */ /* 0x000fe20008000000 */
[----:B------:R-:W-:Y:S01]  /*3210*/  @P0 R2UR.BROADCAST UR38, R26 ;  /* 0x000000001a2602ca */ /* 0x000fe200008e0000 */
[----:B------:R-:W-:Y:S01]  /*3220*/  UMOV UR40, URZ ;  /* 0x000000ff00287c82 */ /* 0x000fe20008000000 */
[----:B------:R-:W-:Y:S01]  /*3230*/  PLOP3.LUT P2, PT, P3, PT, PT, 0x80, 0x8 ;  /* 0x000000000008781c */ /* 0x000fe20001f4f070 */
[----:B------:R-:W-:Y:S01]  /*3240*/  UMOV UR41, UR35 ;  /* 0x0000002300297c82 */ /* 0x000fe20008000000 */
[----:B------:R-:W-:Y:S01]  /*3250*/  @P0 R2UR.BROADCAST UR36, R24 ;  /* 0x00000000182402ca */ /* 0x000fe200008e0000 */
[----:B------:R-:W-:Y:S01]  /*3260*/  VIADD R14, R14, 0x1 ;  /* 0x000000010e0e7836 */ /* 0x000fe20000000000 */
[----:B------:R-:W-:Y:S01]  /*3270*/  PLOP3.LUT P3, PT, PT, PT, PT, 0x8, 0x80 ;  /* 0x000000000080781c */ /* 0x000fe20003f6e170 */
[----:B------:R-:W-:Y:S02]  /*3280*/  VIADD R15, R15, 0x1 ;  /* 0x000000010f0f7836 */ /* 0x000fe40000000000 */
[----:B------:R-:W-:Y:S01]  /*3290*/  @P0 IMAD.MOV.U32 R27, RZ, RZ, 0x40004040 ;  /* 0x40004040ff1b0424 */ /* 0x000fe200078e00ff */
[----:B------:R-:W-:Y:S02]  /*32a0*/  @P0 VOTEU.ANY UP0, P4 ;  /* 0x0000000000ff0886 */ /* 0x000fe40002000100 */
[----:B------:R-:W-:Y:S01]  /*32b0*/  ISETP.NE.AND P1, PT, R15, 0x2, PT ;  /* 0x000000020f00780c */ /* 0x000fe20003f25270 */
[----:B------:R-:W-:Y:S01]  /*32c0*/  @P0 IMAD.MOV.U32 R25, RZ, RZ, 0x40004040 ;  /* 0x40004040ff190424 */ /* 0x000fe200078e00ff */
[----:B------:R-:W-:Y:S02]  /*32d0*/  PLOP3.LUT P4, PT, PT, PT, PT, 0x80, 0x8 ;  /* 0x000000000008781c */ /* 0x000fe40003f8f070 */
[----:B------:R-:W-:Y:S02]  /*32e0*/  @P0 R2UR.BROADCAST UR39, R27 ;  /* 0x000000001b2702ca */ /* 0x000fe400008e0000 */
[----:B------:R-:W-:Y:S02]  /*32f0*/  @P0 R2UR.BROADCAST UR37, R25 ;  /* 0x00000000192502ca */ /* 0x000fe400008e0000 */
[----:B------:R-:W-:Y:S11]  /*3300*/  ELECT P0, URZ, PT ;  /* 0x0000000000ff782f */ /* 0x000ff60003800000 */
[----:B------:R-:W-:Y:S02]  /*3310*/  @!UPT UIADD3 URZ, UPT, UPT, URZ, URZ, URZ ;  /* 0x000000fffffff290 */ /* 0x000fe4000fffe0ff */
[----:B------:R-:W-:Y:S02]  /*3320*/  @P0 R2UR.BROADCAST UR8, R3 ;  /* 0x00000000030802ca */ /* 0x000fe400008e0000 */
[----:B0-----:R-:W-:Y:S02]  /*3330*/  SEL R7, RZ, 0x1, P1 ;  /* 0x00000001ff077807 */ /* 0x001fe40000800000 */
[----:B------:R-:W-:Y:S02]  /*3340*/  SEL R15, R15, RZ, P1 ;  /* 0x000000ff0f0f7207 */ /* 0x000fe40000800000 */
[----:B------:R-:W-:Y:S01]  /*3350*/  LOP3.LUT R16, R16, R7, RZ, 0x3c, !PT ;  /* 0x0000000710107212 */ /* 0x000fe200078e3cff */
[----:B------:R0:W-:Y:S01]  /*3360*/  UTCQMMA.2CTA gdesc[UR36], gdesc[UR38], tmem[UR9], tmem[UR40], idesc[UR41], UP0 ;  /* 0x00ff2826240075ea */ /* 0x0001e20008200309 */
[----:B------:R-:W-:Y:S02]  /*3370*/  @P0 VIADD R22, R26, 0x2 ;  /* 0x000000021a160836 */ /* 0x000fe40000000000 */
[----:B------:R-:W-:Y:S02]  /*3380*/  @P0 VIADD R8, R24, 0x2 ;  /* 0x0000000218080836 */ /* 0x000fe40000000000 */
[----:B------:R-:W-:Y:S01]  /*3390*/  @P0 IMAD.MOV.U32 R23, RZ, RZ, 0x40004040 ;  /* 0x40004040ff170424 */ /* 0x000fe200078e00ff */
[----:B------:R-:W-:Y:S01]  /*33a0*/  @P0 R2UR.BROADCAST UR12, R22 ;  /* 0x00000000160c02ca */ /* 0x000fe200008e0000 */
[----:B-1----:R-:W-:Y:S01]  /*33b0*/  @P0 IMAD.MOV.U32 R9, RZ, RZ, 0x40004040 ;  /* 0x40004040ff090424 */ /* 0x002fe200078e00ff */
[----:B------:R-:W-:Y:S02]  /*33c0*/  @P0 R2UR.BROADCAST UR10, R8 ;  /* 0x00000000080a02ca */ /* 0x000fe400008e0000 */
[----:B------:R-:W-:Y:S02]  /*33d0*/  @P0 R2UR.BROADCAST UR13, R23 ;  /* 0x00000000170d02ca */ /* 0x000fe400008e0000 */
[----:B------:R-:W-:Y:S02]  /*33e0*/  @P0 R2UR.BROADCAST UR11, R9 ;  /* 0x00000000090b02ca */ /* 0x000fe400008e0000 */
[----:B------:R-:W-:Y:S11]  /*33f0*/  ELECT P0, URZ, PT ;  /* 0x0000000000ff782f */ /* 0x000ff60003800000 */
[----:B------:R-:W-:Y:S02]  /*3400*/  @!UPT UIADD3 URZ, UPT, UPT, URZ, URZ, URZ ;  /* 0x000000fffffff290 */ /* 0x000fe4000fffe0ff */
[----:B0-----:R-:W-:Y:S01]  /*3410*/  @P0 R2UR.BROADCAST UR9, R3 ;  /* 0x00000000030902ca */ /* 0x001fe200008e0000 */
[----:B------:R-:W-:Y:S01]  /*3420*/  @P0 VIADD R22, R26, 0x4 ;  /* 0x000000041a160836 */ /* 0x000fe20000000000 */
[----:B------:R0:W-:Y:S01]  /*3430*/  UTCQMMA.2CTA gdesc[UR10], gdesc[UR12], tmem[UR8], tmem[UR40], idesc[UR41], UPT ;  /* 0x00ff280c0a0075ea */ /* 0x0001e2000ba00308 */
[----:B------:R-:W-:Y:S02]  /*3440*/  @P0 VIADD R8, R24, 0x4 ;  /* 0x0000000418080836 */ /* 0x000fe40000000000 */
[----:B------:R-:W-:Y:S01]  /*3450*/  @P0 IMAD.MOV.U32 R23, RZ, RZ, 0x40004040 ;  /* 0x40004040ff170424 */ /* 0x000fe200078e00ff */
[----:B------:R-:W-:Y:S01]  /*3460*/  @P0 R2UR.BROADCAST UR38, R22 ;  /* 0x00000000162602ca */ /* 0x000fe200008e0000 */
[----:B------:R-:W-:Y:S01]  /*3470*/  @P0 IMAD.MOV.U32 R9, RZ, RZ, 0x40004040 ;  /* 0x40004040ff090424 */ /* 0x000fe200078e00ff */
[----:B------:R-:W-:Y:S01]  /*3480*/  @P0 R2UR.BROADCAST UR36, R8 ;  /* 0x00000000082402ca */ /* 0x000fe200008e0000 */
[----:B------:R-:W-:Y:S01]  /*3490*/  VIADD R26, R26, 0x6 ;  /* 0x000000061a1a7836 */ /* 0x000fe20000000000 */
[----:B------:R-:W-:Y:S01]  /*34a0*/  @P0 R2UR.BROADCAST UR39, R23 ;  /* 0x00000000172702ca */ /* 0x000fe200008e0000 */
[----:B------:R-:W-:Y:S01]  /*34b0*/  VIADD R24, R24, 0x6 ;  /* 0x0000000618187836 */ /* 0x000fe20000000000 */
[----:B------:R-:W-:Y:S02]  /*34c0*/  @P0 R2UR.BROADCAST UR37, R9 ;  /* 0x00000000092502ca */ /* 0x000fe400008e0000 */
[----:B------:R-:W-:Y:S11]  /*34d0*/  ELECT P0, URZ, PT ;  /* 0x0000000000ff782f */ /* 0x000ff60003800000 */
[----:B------:R1:W-:Y:S02]  /*34e0*/  UTCQMMA.2CTA gdesc[UR36], gdesc[UR38], tmem[UR9], tmem[UR40], idesc[UR41], UPT ;  /* 0x00ff2826240075ea */ /* 0x0003e4000ba00309 */
[----:B------:R-:W-:Y:S01]  /*34f0*/  @P0 IMAD.MOV.U32 R27, RZ, RZ, 0x40004040 ;  /* 0x40004040ff1b0424 */ /* 0x000fe200078e00ff */
[----:B0-----:R-:W-:Y:S01]  /*3500*/  @P0 R2UR.BROADCAST UR12, R26 ;  /* 0x000000001a0c02ca */ /* 0x001fe200008e0000 */
[----:B------:R-:W-:Y:S01]  /*3510*/  @P0 IMAD.MOV.U32 R25, RZ, RZ, 0x40004040 ;  /* 0x40004040ff190424 */ /* 0x000fe200078e00ff */
[----:B------:R-:W-:Y:S01]  /*3520*/  @P0 R2UR.BROADCAST UR10, R24 ;  /* 0x00000000180a02ca */ /* 0x000fe200008e0000 */
[----:B------:R-:W-:Y:S01]  /*3530*/  IMAD.MOV.U32 R24, RZ, RZ, 0x400 ;  /* 0x00000400ff187424 */ /* 0x000fe200078e00ff */
[----:B------:R-:W-:Y:S02]  /*3540*/  @P0 R2UR.BROADCAST UR13, R27 ;  /* 0x000000001b0d02ca */ /* 0x000fe400008e0000 */
[----:B------:R-:W-:Y:S02]  /*3550*/  @P0 R2UR.BROADCAST UR11, R25 ;  /* 0x00000000190b02ca */ /* 0x000fe400008e0000 */
[----:B------:R-:W-:Y:S02]  /*3560*/  @P0 R2UR.BROADCAST UR8, R3 ;  /* 0x00000000030802ca */ /* 0x000fe400008e0000 */
[----:B------:R-:W-:Y:S11]  /*3570*/  ELECT P0, URZ, PT ;  /* 0x0000000000ff782f */ /* 0x000ff60003800000 */
[----:B------:R-:W-:Y:S02]  /*3580*/  @!UPT UIADD3 URZ, UPT, UPT, URZ, URZ, URZ ;  /* 0x000000fffffff290 */ /* 0x000fe4000fffe0ff */
[----:B------:R-:W-:Y:S01]  /*3590*/  @P0 VIADD R6, R6, 0x40 ;  /* 0x0000004006060836 */ /* 0x000fe20000000000 */
[----:B-1----:R-:W0:Y:S01]  /*35a0*/  S2UR UR38, SR_CgaCtaId ;  /* 0x00000000002679c3 */ /* 0x002e220000008800 */
[----:B------:R-:W-:Y:S01]  /*35b0*/  UMOV UR36, URZ ;  /* 0x000000ff00247c82 */ /* 0x000fe20008000000 */
[----:B------:R-:W-:Y:S01]  /*35c0*/  UMOV UR37, UR35 ;  /* 0x0000002300257c82 */ /* 0x000fe20008000000 */
[----:B------:R-:W-:Y:S01]  /*35d0*/  ULOP3.LUT UR41, UR32, 0xffff, URZ, 0xc0, !UPT ;  /* 0x0000ffff20297892 */ /* 0x000fe2000f8ec0ff */
[----:B------:R-:W-:Y:S02]  /*35e0*/  @P0 R2UR.BROADCAST UR40, R6 ;  /* 0x00000000062802ca */ /* 0x000fe400008e0000 */
[----:B------:R-:W-:Y:S01]  /*35f0*/  ELECT P0, URZ, PT ;  /* 0x0000000000ff782f */ /* 0x000fe20003800000 */
[----:B------:R1:W-:Y:S01]  /*3600*/  UTCQMMA.2CTA gdesc[UR10], gdesc[UR12], tmem[UR8], tmem[UR36], idesc[UR37], UPT ;  /* 0x00ff240c0a0075ea */ /* 0x0003e2000ba00308 */
[----:B------:R-:W-:Y:S01]  /*3610*/  UMOV UR39, 0x400 ;  /* 0x0000040000277882 */ /* 0x000fe20000000000 */
[----:B------:R-:W-:Y:S08]  /*3620*/  ULOP3.LUT UR9, UR32, 0xffff, URZ, 0xc0, !UPT ;  /* 0x0000ffff20097892 */ /* 0x000ff0000f8ec0ff */
[----:B------:R2:W-:Y:S01]  /*3630*/  UTCBAR.2CTA.MULTICAST [UR40], URZ, UR41 ;  /* 0x000000ff280073e9 */ /* 0x0005e20008200829 */
[----:B0-----:R-:W-:Y:S06]  /*3640*/  ULEA UR38, UR38, UR39, 0x18 ;  /* 0x0000002726267291 */ /* 0x001fec000f8ec0ff */
[----:B------:R-:W-:Y:S04]  /*3650*/  @P0 IMAD.U32 R0, RZ, RZ, UR38 ;  /* 0x00000026ff000e24 */ /* 0x000fe8000f8e00ff */
[C---:B------:R-:W-:Y:S02]  /*3660*/  @P0 IMAD R6, R5.reuse, 0x8, R0 ;  /* 0x0000000805060824 */ /* 0x040fe400078e0200 */
[----:B------:R-:W-:Y:S02]  /*3670*/  VIADD R5, R5, 0x1 ;  /* 0x0000000105057836 */ /* 0x000fe40000000000 */
[----:B------:R-:W-:Y:S05]  /*3680*/  @P0 VIADD R6, R6, 0x10 ;  /* 0x0000001006060836 */ /* 0x000fea0000000000 */
[----:B-1----:R-:W-:Y:S02]  /*3690*/  @P0 R2UR.BROADCAST UR8, R6 ;  /* 0x00000000060802ca */ /* 0x002fe400008e0000 */
[C---:B------:R-:W-:Y:S04]  /*36a0*/  ISETP.NE.AND P0, PT, R14.reuse, 0x4, PT ;  /* 0x000000040e00780c */ /* 0x040fe80003f05270 */
[----:B------:R-:W-:Y:S02]  /*36b0*/  SEL R6, RZ, 0x1, P0 ;  /* 0x00000001ff067807 */ /* 0x000fe40000000000 */
[----:B------:R-:W-:Y:S02]  /*36c0*/  SEL R14, R14, RZ, P0 ;  /* 0x000000ff0e0e7207 */ /* 0x000fe40000000000 */
[----:B------:R-:W-:Y:S02]  /*36d0*/  ISETP.NE.AND P0, PT, R5, 0x2, PT ;  /* 0x000000020500780c */ /* 0x000fe40003f05270 */
[----:B------:R-:W-:Y:S01]  /*36e0*/  LOP3.LUT R17, R17, R6, RZ, 0x3c, !PT ;  /* 0x0000000611117212 */ /* 0x000fe200078e3cff */
[----:B------:R2:W-:Y:S01]  /*36f0*/  UTCBAR.2CTA.MULTICAST [UR8], URZ, UR9 ;  /* 0x000000ff080073e9 */ /* 0x0005e20008200809 */
[----:B------:R-:W-:Y:S01]  /*3700*/  SEL R5, R5, RZ, P0 ;  /* 0x000000ff05057207 */ /* 0x000fe20000000000 */
[----:B------:R-:W-:Y:S08]  /*3710*/  @P2 BRA `(.L_x_48) ;  /* 0xfffffff800782947 */ /* 0x000ff0000383ffff */
[----:B--2---:R-:W-:Y:S05]  /*3720*/  BSYNC B1 ;  /* 0x0000000000017941 */ /* 0x004fea0003800000 */
.L_x_43:
[----:B------:R-:W-:Y:S01]  /*3730*/  ELECT P0, URZ, PT ;  /* 0x0000000000ff782f */ /* 0x000fe20003800000 */
[----:B------:R-:W-:Y:S01]  /*3740*/  IMAD.U32 R0, RZ, RZ, UR16 ;  /* 0x00000010ff007e24 */ /* 0x000fe2000f8e00ff */
[----:B------:R-:W-:Y:S01]  /*3750*/  MOV R3, 0x400 ;  /* 0x0000040000037802 */ /* 0x000fe20000000f00 */
[----:B------:R-:W-:Y:S01]  /*3760*/  UMOV UR9, 0x3 ;  /* 0x0000000300097882 */ /* 0x000fe20000000000 */
[----:B------:R-:W-:Y:S02]  /*3770*/  BSSY B0, `(.L_x_49) ;  /* 0x0000009000007945 */ /* 0x000fe40003800000 */
[----:B------:R-:W-:-:S05]  /*3780*/  LEA R3, R0, R3, 0x18 ;  /* 0x0000000300037211 */ /* 0x000fca00078ec0ff */
[----:B------:R-:W-:Y:S02]  /*3790*/  IMAD R11, R10, 0x8, R3 ;  /* 0x000000080a0b7824 */ /* 0x000fe400078e0203 */
[----:B------:R-:W-:-:S05]  /*37a0*/  @P0 VIADD R4, R4, 0x60 ;  /* 0x0000006004040836 */ /* 0x000fca0000000000 */
[----:B------:R-:W-:Y:S01]  /*37b0*/  @P0 R2UR.BROADCAST UR8, R4 ;  /* 0x00000000040802ca */ /* 0x000fe200008e0000 */
[----:B------:R-:W-:-:S12]  /*37c0*/  IMAD.U32 R4, R18, -0x80000000, RZ ;  /* 0x8000000012047824 */ /* 0x000fd800078e00ff */
[----:B------:R0:W-:Y:S01]  /*37d0*/  UTCBAR.2CTA.MULTICAST [UR8], URZ, UR9 ;  /* 0x000000ff080073e9 */ /* 0x0001e20008200809 */
[----:B------:R-:W1:Y:S02]  /*37e0*/  SYNCS.PHASECHK.TRANS64.TRYWAIT P0, [R11+URZ+0x80], R4 ;  /* 0x000080040b0075a7 */ /* 0x000e6400080011ff */
[----:B01----:R-:W-:Y:S05]  /*37f0*/  @!P0 BRA `(.L_x_50) ;  /* 0x0000003c00f48947 */ /* 0x003fea0003800000 */
.L_x_115:
[----:B------:R-:W-:Y:S05]  /*3800*/  BSYNC B0 ;  /* 0x0000000000007941 */ /* 0x000fea0003800000 */
.L_x_49:
[----:B------:R-:W-:Y:S01]  /*3810*/  SHF.L.U32 R4, R19, 0x1f, RZ ;  /* 0x0000001f13047819 */ /* 0x000fe200000006ff */
[----:B------:R-:W-:Y:S03]  /*3820*/  BSSY B0, `(.L_x_51) ;  /* 0x0000003000007945 */ /* 0x000fe60003800000 */
[----:B------:R-:W1:Y:S02]  /*3830*/  SYNCS.PHASECHK.TRANS64.TRYWAIT P0, [R3+URZ+0xd8], R4 ;  /* 0x0000d804030075a7 */ /* 0x000e6400080011ff */
[----:B-1----:R-:W-:Y:S05]  /*3840*/  @!P0 BRA `(.L_x_52) ;  /* 0x0000003c00f88947 */ /* 0x002fea0003800000 */
.L_x_117:
[----:B------:R-:W-:Y:S05]  /*3850*/  BSYNC B0 ;  /* 0x0000000000007941 */ /* 0x000fea0003800000 */
.L_x_51:
[C---:B------:R-:W-:Y:S02]  /*3860*/  IMAD.SHL.U32 R9, R10.reuse, 0x80, RZ ;  /* 0x000000800a097824 */ /* 0x040fe400078e00ff */
[----:B------:R-:W-:Y:S01]  /*3870*/  HFMA2 R13, -RZ, RZ, 0, 1.52587890625e-05 ;  /* 0x00000100ff0d7431 */ /* 0x000fe200000001ff */
[----:B------:R-:W-:Y:S01]  /*3880*/  BSSY B1, `(.L_x_53) ;  /* 0x0000043000017945 */ /* 0x000fe20003800000 */
[----:B------:R-:W-:Y:S01]  /*3890*/  PLOP3.LUT P2, PT, PT, PT, PT, 0x80, 0x8 ;  /* 0x000000000008781c */ /* 0x000fe20003f4f070 */
[----:B------:R-:W-:Y:S01]  /*38a0*/  VIADD R10, R10, 0x1 ;  /* 0x000000010a0a7836 */ /* 0x000fe20000000000 */
[C---:B------:R-:W-:Y:S01]  /*38b0*/  IADD3 R7, PT, PT, R9.reuse, 0x10, RZ ;  /* 0x0000001009077810 */ /* 0x040fe20007ffe0ff */
[C---:B------:R-:W-:Y:S01]  /*38c0*/  VIADD R8, R9.reuse, 0x8 ;  /* 0x0000000809087836 */ /* 0x040fe20000000000 */
[----:B------:R-:W-:Y:S02]  /*38d0*/  IADD3 R6, PT, PT, R9, 0x18, RZ ;  /* 0x0000001809067810 */ /* 0x000fe40007ffe0ff */
.L_x_56:
[----:B0-----:R-:W-:Y:S01]  /*38e0*/  LEA R5, R14, R3, 0x3 ;  /* 0x000000030e057211 */ /* 0x001fe200078e18ff */
[----:B------:R-:W-:Y:S01]  /*38f0*/  BSSY B0, `(.L_x_54) ;  /* 0x0000004000007945 */ /* 0x000fe20003800000 */
[----:B------:R-:W-:Y:S04]  /*3900*/  SHF.L.U32 R23, R17, 0x1f, RZ ;  /* 0x0000001f11177819 */ /* 0x000fe800000006ff */
[----:B------:R-:W0:Y:S02]  /*3910*/  SYNCS.PHASECHK.TRANS64.TRYWAIT P0, [R5+URZ+0x20], R23 ;  /* 0x00002017050075a7 */ /* 0x000e2400080011ff */
[----:B01----:R-:W-:Y:S05]  /*3920*/  @!P0 BRA `(.L_x_55) ;  /* 0x0000003c00d88947 */ /* 0x003fea0003800000 */
.L_x_119:
[----:B------:R-:W-:Y:S05]  /*3930*/  BSYNC B0 ;  /* 0x0000000000007941 */ /* 0x000fea0003800000 */
.L_x_54:
[C---:B------:R-:W-:Y:S02]  /*3940*/  LEA R4, R14.reuse, UR34, 0x9 ;  /* 0x000000220e047c11 */ /* 0x040fe4000f8e48ff */
[----:B------:R-:W-:Y:S11]  /*3950*/  ELECT P0, URZ, PT ;  /* 0x0000000000ff782f */ /* 0x000ff60003800000 */
[----:B------:R-:W-:Y:S02]  /*3960*/  @!UPT UIADD3 URZ, UPT, UPT, URZ, URZ, URZ ;  /* 0x000000fffffff290 */ /* 0x000fe4000fffe0ff */
[----:B------:R-:W-:Y:S01]  /*3970*/  @P0 R2UR.BROADCAST UR13, R13 ;  /* 0x000000000d0d02ca */ /* 0x000fe200008e0000 */
[----:B------:R-:W-:Y:S01]  /*3980*/  UMOV UR38, URZ ;  /* 0x000000ff00267c82 */ /* 0x000fe20008000000 */
[----:B------:R-:W-:Y:S01]  /*3990*/  @P0 R2UR.BROADCAST UR12, R9 ;  /* 0x00000000090c02ca */ /* 0x000fe200008e0000 */
[----:B------:R-:W-:Y:S01]  /*39a0*/  UMOV UR39, UR33 ;  /* 0x0000002100277c82 */ /* 0x000fe20008000000 */
[----:B------:R-:W-:Y:S01]  /*39b0*/  PLOP3.LUT P1, PT, P2, PT, PT, 0x80, 0x8 ;  /* 0x000000000008781c */ /* 0x000fe2000172f070 */
[----:B------:R-:W-:Y:S01]  /*39c0*/  VIADD R14, R14, 0x1 ;  /* 0x000000010e0e7836 */ /* 0x000fe20000000000 */
[----:B------:R-:W-:Y:S01]  /*39d0*/  PLOP3.LUT P2, PT, PT, PT, PT, 0x8, 0x80 ;  /* 0x000000000080781c */ /* 0x000fe20003f4e170 */
[----:B------:R-:W-:Y:S02]  /*39e0*/  @P0 IMAD.MOV.U32 R22, RZ, RZ, R4 ;  /* 0x000000ffff160224 */ /* 0x000fe400078e0004 */
[----:B0-----:R-:W-:Y:S03]  /*39f0*/  @P0 IMAD.MOV.U32 R23, RZ, RZ, -0x7fffbfe0 ;  /* 0x80004020ff170424 */ /* 0x001fe600078e00ff */
[----:B------:R-:W-:Y:S02]  /*3a00*/  @P0 R2UR.BROADCAST UR36, R22 ;  /* 0x00000000162402ca */ /* 0x000fe400008e0000 */
[----:B------:R-:W-:Y:S02]  /*3a10*/  @P0 R2UR.BROADCAST UR37, R23 ;  /* 0x00000000172502ca */ /* 0x000fe400008e0000 */
[----:B------:R-:W-:Y:S11]  /*3a20*/  ELECT P0, URZ, PT ;  /* 0x0000000000ff782f */ /* 0x000ff60003800000 */
[----:B------:R-:W-:Y:S02]  /*3a30*/  @!UPT UIADD3 URZ, UPT, UPT, URZ, URZ, URZ ;  /* 0x000000fffffff290 */ /* 0x000fe4000fffe0ff */
[----:B------:R-:W-:Y:S02]  /*3a40*/  @P0 R2UR.BROADCAST UR9, R13 ;  /* 0x000000000d0902ca */ /* 0x000fe400008e0000 */
[----:B------:R-:W-:Y:S01]  /*3a50*/  @P0 R2UR.BROADCAST UR8, R8 ;  /* 0x00000000080802ca */ /* 0x000fe200008e0000 */
[----:B------:R0:W-:Y:S01]  /*3a60*/  UTCQMMA.2CTA tmem[UR12], gdesc[UR36], tmem[UR13], tmem[UR38], idesc[UR39], !UPT ;  /* 0x00ff26240c0079ea */ /* 0x0001e2000fa0030d */
[----:B------:R-:W-:Y:S02]  /*3a70*/  @P0 VIADD R22, R4, 0x80 ;  /* 0x0000008004160836 */ /* 0x000fe40000000000 */
[----:B------:R-:W-:Y:S03]  /*3a80*/  @P0 IMAD.MOV.U32 R23, RZ, RZ, -0x7fffbfe0 ;  /* 0x80004020ff170424 */ /* 0x000fe600078e00ff */
[----:B------:R-:W-:Y:S02]  /*3a90*/  @P0 R2UR.BROADCAST UR10, R22 ;  /* 0x00000000160a02ca */ /* 0x000fe400008e0000 */
[----:B------:R-:W-:Y:S02]  /*3aa0*/  @P0 R2UR.BROADCAST UR11, R23 ;  /* 0x00000000170b02ca */ /* 0x000fe400008e0000 */
[----:B------:R-:W-:Y:S11]  /*3ab0*/  ELECT P0, URZ, PT ;  /* 0x0000000000ff782f */ /* 0x000ff60003800000 */
[----:B------:R1:W-:Y:S02]  /*3ac0*/  UTCQMMA.2CTA tmem[UR8], gdesc[UR10], tmem[UR9], tmem[UR38], idesc[UR39], UPT ;  /* 0x00ff260a080079ea */ /* 0x0003e4000ba00309 */
[----:B------:R-:W-:Y:S02]  /*3ad0*/  @P0 VIADD R22, R4, 0x100 ;  /* 0x0000010004160836 */ /* 0x000fe40000000000 */
[----:B------:R-:W-:Y:S01]  /*3ae0*/  @P0 IMAD.MOV.U32 R23, RZ, RZ, -0x7fffbfe0 ;  /* 0x80004020ff170424 */ /* 0x000fe200078e00ff */
[----:B0-----:R-:W-:Y:S02]  /*3af0*/  @P0 R2UR.BROADCAST UR13, R13 ;  /* 0x000000000d0d02ca */ /* 0x001fe400008e0000 */
[----:B------:R-:W-:Y:S02]  /*3b00*/  @P0 R2UR.BROADCAST UR12, R7 ;  /* 0x00000000070c02ca */ /* 0x000fe400008e0000 */
[----:B------:R-:W-:Y:S02]  /*3b10*/  @P0 R2UR.BROADCAST UR36, R22 ;  /* 0x00000000162402ca */ /* 0x000fe400008e0000 */
[----:B------:R-:W-:Y:S02]  /*3b20*/  @P0 R2UR.BROADCAST UR37, R23 ;  /* 0x00000000172502ca */ /* 0x000fe400008e0000 */
[----:B------:R-:W-:Y:S11]  /*3b30*/  ELECT P0, URZ, PT ;  /* 0x0000000000ff782f */ /* 0x000ff60003800000 */
[----:B------:R0:W-:Y:S02]  /*3b40*/  UTCQMMA.2CTA tmem[UR12], gdesc[UR36], tmem[UR13], tmem[UR38], idesc[UR39], UPT ;  /* 0x00ff26240c0079ea */ /* 0x0001e4000ba0030d */
[----:B------:R-:W-:Y:S01]  /*3b50*/  @P0 VIADD R4, R4, 0x180 ;  /* 0x0000018004040836 */ /* 0x000fe20000000000 */
[----:B-1----:R-:W-:Y:S01]  /*3b60*/  @P0 R2UR.BROADCAST UR9, R13 ;  /* 0x000000000d0902ca */ /* 0x002fe200008e0000 */
[----:B------:R-:W-:Y:S01]  /*3b70*/  @P0 IMAD.MOV.U32 R23, RZ, RZ, -0x7fffbfe0 ;  /* 0x80004020ff170424 */ /* 0x000fe200078e00ff */
[----:B------:R-:W-:Y:S01]  /*3b80*/  @P0 R2UR.BROADCAST UR8, R6 ;  /* 0x00000000060802ca */ /* 0x000fe200008e0000 */
[----:B------:R-:W-:Y:S02]  /*3b90*/  @P0 IMAD.MOV.U32 R22, RZ, RZ, R4 ;  /* 0x000000ffff160224 */ /* 0x000fe400078e0004 */
[----:B------:R-:W-:Y:S01]  /*3ba0*/  IMAD.MOV.U32 R13, RZ, RZ, 0x180 ;  /* 0x00000180ff0d7424 */ /* 0x000fe200078e00ff */
[----:B------:R-:W-:Y:S02]  /*3bb0*/  @P0 R2UR.BROADCAST UR11, R23 ;  /* 0x00000000170b02ca */ /* 0x000fe400008e0000 */
[----:B------:R-:W-:Y:S02]  /*3bc0*/  @P0 R2UR.BROADCAST UR10, R22 ;  /* 0x00000000160a02ca */ /* 0x000fe400008e0000 */
[----:B------:R-:W-:Y:S11]  /*3bd0*/  ELECT P0, URZ, PT ;  /* 0x0000000000ff782f */ /* 0x000ff60003800000 */
[----:B------:R-:W-:Y:S02]  /*3be0*/  @!UPT UIADD3 URZ, UPT, UPT, URZ, URZ, URZ ;  /* 0x000000fffffff290 */ /* 0x000fe4000fffe0ff */
[----:B------:R-:W-:Y:S01]  /*3bf0*/  @P0 VIADD R5, R5, 0x40 ;  /* 0x0000004005050836 */ /* 0x000fe20000000000 */
[----:B0-----:R-:W-:Y:S01]  /*3c00*/  ULOP3.LUT UR37, UR32, 0xffff, URZ, 0xc0, !UPT ;  /* 0x0000ffff20257892 */ /* 0x001fe2000f8ec0ff */
[----:B------:R-:W-:Y:S01]  /*3c10*/  UMOV UR12, URZ ;  /* 0x000000ff000c7c82 */ /* 0x000fe20008000000 */
[----:B------:R-:W-:Y:S02]  /*3c20*/  UMOV UR13, UR33 ;  /* 0x00000021000d7c82 */ /* 0x000fe40008000000 */
[----:B------:R-:W-:Y:S01]  /*3c30*/  @P0 R2UR.BROADCAST UR36, R5 ;  /* 0x00000000052402ca */ /* 0x000fe200008e0000 */
[----:B------:R1:W-:Y:S01]  /*3c40*/  UTCQMMA.2CTA tmem[UR8], gdesc[UR10], tmem[UR9], tmem[UR12], idesc[UR13], UPT ;  /* 0x00ff0c0a080079ea */ /* 0x0003e2000ba00309 */
[C---:B------:R-:W-:Y:S04]  /*3c50*/  ISETP.NE.AND P0, PT, R14.reuse, 0x4, PT ;  /* 0x000000040e00780c */ /* 0x040fe80003f05270 */
[----:B------:R-:W-:Y:S02]  /*3c60*/  SEL R4, RZ, 0x1, P0 ;  /* 0x00000001ff047807 */ /* 0x000fe40000000000 */
[----:B------:R-:W-:Y:S02]  /*3c70*/  SEL R14, R14, RZ, P0 ;  /* 0x000000ff0e0e7207 */ /* 0x000fe40000000000 */
[----:B------:R-:W-:Y:S03]  /*3c80*/  LOP3.LUT R17, R17, R4, RZ, 0x3c, !PT ;  /* 0x0000000411117212 */ /* 0x000fe600078e3cff */
[----:B------:R1:W-:Y:S01]  /*3c90*/  UTCBAR.2CTA.MULTICAST [UR36], URZ, UR37 ;  /* 0x000000ff240073e9 */ /* 0x0003e20008200825 */
[----:B------:R-:W-:Y:S05]  /*3ca0*/  @P1 BRA `(.L_x_56) ;  /* 0xfffffffc000c1947 */ /* 0x000fea000383ffff */
[----:B-1----:R-:W-:Y:S05]  /*3cb0*/  BSYNC B1 ;  /* 0x0000000000017941 */ /* 0x002fea0003800000 */
.L_x_53:
[----:B------:R-:W-:Y:S02]  /*3cc0*/  ELECT P0, URZ, PT ;  /* 0x0000000000ff782f */ /* 0x000fe40003800000 */
[C---:B------:R-:W-:Y:S01]  /*3cd0*/  ISETP.NE.AND P1, PT, R10.reuse, 0x2, PT ;  /* 0x000000020a00780c */ /* 0x040fe20003f25270 */
[----:B------:R-:W-:Y:S01]  /*3ce0*/  UMOV UR11, 0x3 ;  /* 0x00000003000b7882 */ /* 0x000fe20000000000 */
[----:B------:R-:W-:Y:S01]  /*3cf0*/  UMOV UR9, 0x3 ;  /* 0x0000000300097882 */ /* 0x000fe20000000000 */
[----:B------:R-:W-:Y:S02]  /*3d00*/  LOP3.LUT R19, R19, 0x1, RZ, 0x3c, !PT ;  /* 0x0000000113137812 */ /* 0x000fe400078e3cff */
[----:B------:R-:W-:-:S06]  /*3d10*/  SEL R10, R10, RZ, P1 ;  /* 0x000000ff0a0a7207 */ /* 0x000fcc0000800000 */
[----:B------:R-:W-:Y:S01]  /*3d20*/  @P0 IMAD.U32 R0, RZ, RZ, UR14 ;  /* 0x0000000eff000e24 */ /* 0x000fe2000f8e00ff */
[----:B------:R-:W-:-:S04]  /*3d30*/  @P0 MOV R3, 0x400 ;  /* 0x0000040000030802 */ /* 0x000fc80000000f00 */
[----:B------:R-:W-:-:S05]  /*3d40*/  @P0 LEA R3, R0, R3, 0x18 ;  /* 0x0000000300030211 */ /* 0x000fca00078ec0ff */
[----:B------:R-:W-:-:S05]  /*3d50*/  @P0 VIADD R3, R3, 0xd0 ;  /* 0x000000d003030836 */ /* 0x000fca0000000000 */
[----:B------:R-:W-:Y:S02]  /*3d60*/  @P0 R2UR.BROADCAST UR10, R3 ;  /* 0x00000000030a02ca */ /* 0x000fe400008e0000 */
[----:B------:R-:W-:Y:S02]  /*3d70*/  ELECT P0, URZ, PT ;  /* 0x0000000000ff782f */ /* 0x000fe40003800000 */
[----:B------:R-:W-:-:S04]  /*3d80*/  SEL R3, RZ, 0x1, P1 ;  /* 0x00000001ff037807 */ /* 0x000fc80000800000 */
[----:B------:R-:W-:-:S05]  /*3d90*/  LOP3.LUT R18, R18, R3, RZ, 0x3c, !PT ;  /* 0x0000000312127212 */ /* 0x000fca00078e3cff */
[----:B------:R2:W-:Y:S02]  /*3da0*/  UTCBAR.2CTA.MULTICAST [UR10], URZ, UR11 ;  /* 0x000000ff0a0073e9 */ /* 0x0005e4000820080b */
[----:B------:R-:W-:-:S05]  /*3db0*/  @P0 VIADD R11, R11, 0x90 ;  /* 0x000000900b0b0836 */ /* 0x000fca0000000000 */
[----:B------:R-:W-:Y:S02]  /*3dc0*/  @P0 R2UR.BROADCAST UR8, R11 ;  /* 0x000000000b0802ca */ /* 0x000fe400008e0000 */
[----:B------:R-:W-:-:S04]  /*3dd0*/  ISETP.NE.AND P0, PT, R12, 0x2, PT ;  /* 0x000000020c00780c */ /* 0x000fc80003f05270 */
[----:B------:R-:W-:-:S04]  /*3de0*/  SEL R3, RZ, 0x1, P0 ;  /* 0x00000001ff037807 */ /* 0x000fc80000000000 */
[----:B------:R-:W-:Y:S02]  /*3df0*/  LOP3.LUT R20, R20, R3, RZ, 0x3c, !PT ;  /* 0x0000000314147212 */ /* 0x000fe400078e3cff */
[----:B------:R-:W-:Y:S01]  /*3e00*/  SEL R3, R12, RZ, P0 ;  /* 0x000000ff0c037207 */ /* 0x000fe20000000000 */
[----:B------:R2:W-:Y:S01]  /*3e10*/  UTCBAR.2CTA.MULTICAST [UR8], URZ, UR9 ;  /* 0x000000ff080073e9 */ /* 0x0005e20008200809 */
[----:B------:R-:W-:Y:S02]  /*3e20*/  NOP ;  /* 0x0000000000007918 */ /* 0x000fe40000000000 */
.L_x_40:
[----:B------:R-:W3:Y:S01]  /*3e30*/  LDL.LU R22, [R1] ;  /* 0x0000000001167983 */ /* 0x000ee20000300800 */
[----:B------:R-:W-:-:S05]  /*3e40*/  MOV R4, UR18 ;  /* 0x0000001200047c02 */ /* 0x000fca0008000f00 */
[----:B---3--:R-:W-:Y:S02]  /*3e50*/  IMAD R22, R4, UR6, R22 ;  /* 0x0000000604167c24 */ /* 0x008fe4000f8e0216 */
[----:B------:R-:W-:-:S03]  /*3e60*/  HFMA2 R4, -RZ, RZ, 0, 0 ;  /* 0x00000000ff047431 */ /* 0x000fc600000001ff */
[----:B------:R3:W-:Y:S01]  /*3e70*/  STL [R1], R22 ;  /* 0x0000001601007387 */ /* 0x0007e20000100800 */
[----:B------:R-:W-:Y:S05]  /*3e80*/  BRA.U !UP1, `(.L_x_57) ;  /* 0x0000000109bc7547 */ /* 0x000fea000b800000 */
[----:B0-----:R-:W-:Y:S01]  /*3e90*/  IABS R11, UR22 ;  /* 0x00000016000b7c13 */ /* 0x001fe20008000000 */
[----:B-1----:R-:W0:Y:S01]  /*3ea0*/  LDC R7, c[0x0][0x66c] ;  /* 0x00019b00ff077b82 */ /* 0x002e220000000800 */
[----:B------:R-:W-:Y:S02]  /*3eb0*/  IMAD.MOV.U32 R8, RZ, RZ, RZ ;  /* 0x000000ffff087224 */ /* 0x000fe400078e00ff */
[----:B------:R-:W1:Y:S08]  /*3ec0*/  I2F.RP R21, R11 ;  /* 0x0000000b00157306 */ /* 0x000e700000209400 */
[----:B-1----:R-:W1:Y:S01]  /*3ed0*/  MUFU.RCP R12, R21 ;  /* 0x00000015000c7308 */ /* 0x002e620000001000 */
[----:B0-----:R-:W-:-:S07]  /*3ee0*/  IABS R6, R7 ;  /* 0x0000000700067213 */ /* 0x001fce0000000000 */
[----:B------:R-:W0:Y:S01]  /*3ef0*/  I2F.RP R5, R6 ;  /* 0x0000000600057306 */ /* 0x000e220000209400 */
[----:B-1----:R-:W-:-:S07]  /*3f00*/  VIADD R12, R12, 0xffffffe ;  /* 0x0ffffffe0c0c7836 */ /* 0x002fce0000000000 */
[----:B------:R-:W1:Y:S08]  /*3f10*/  F2I.FTZ.U32.TRUNC.NTZ R9, R12 ;  /* 0x0000000c00097305 */ /* 0x000e70000021f000 */
[----:B0-----:R-:W0:Y:S01]  /*3f20*/  MUFU.RCP R5, R5 ;  /* 0x0000000500057308 */ /* 0x001e220000001000 */
[----:B-1----:R-:W-:-:S04]  /*3f30*/  IMAD.MOV R4, RZ, RZ, -R9 ;  /* 0x000000ffff047224 */ /* 0x002fc800078e0a09 */
[----:B------:R-:W-:Y:S01]  /*3f40*/  IMAD R13, R4, R11, RZ ;  /* 0x0000000b040d7224 */ /* 0x000fe200078e02ff */
[----:B------:R-:W-:-:S03]  /*3f50*/  IABS R4, UR22 ;  /* 0x0000001600047c13 */ /* 0x000fc60008000000 */
[----:B------:R-:W-:Y:S01]  /*3f60*/  IMAD.HI.U32 R9, R9, R13, R8 ;  /* 0x0000000d09097227 */ /* 0x000fe200078e0008 */
[----:B------:R-:W-:Y:S02]  /*3f70*/  IABS R8, R22 ;  /* 0x0000001600087213 */ /* 0x000fe40000000000 */
[----:B------:R-:W-:Y:S01]  /*3f80*/  IADD3 R4, PT, PT, RZ, -R4, RZ ;  /* 0x80000004ff047210 */ /* 0x000fe20007ffe0ff */
[----:B0-----:R-:W-:Y:S02]  /*3f90*/  VIADD R12, R5, 0xffffffe ;  /* 0x0ffffffe050c7836 */ /* 0x001fe40000000000 */
[----:B------:R-:W-:Y:S02]  /*3fa0*/  IMAD.HI.U32 R9, R9, R8, RZ ;  /* 0x0000000809097227 */ /* 0x000fe400078e00ff */
[----:B------:R0:W1:Y:S02]  /*3fb0*/  F2I.FTZ.U32.TRUNC.NTZ R13, R12 ;  /* 0x0000000c000d7305 */ /* 0x000064000021f000 */
[----:B------:R-:W-:-:S05]  /*3fc0*/  IMAD R4, R9, R4, R8 ;  /* 0x0000000409047224 */ /* 0x000fca00078e0208 */
[----:B------:R-:W-:Y:S01]  /*3fd0*/  ISETP.GT.U32.AND P0, PT, R11, R4, PT ;  /* 0x000000040b00720c */ /* 0x000fe20003f04070 */
[----:B0-----:R-:W-:-:S12]  /*3fe0*/  IMAD.MOV.U32 R12, RZ, RZ, RZ ;  /* 0x000000ffff0c7224 */ /* 0x001fd800078e00ff */
[----:B------:R-:W-:Y:S02]  /*3ff0*/  @!P0 IMAD.IADD R4, R4, 0x1, -R11 ;  /* 0x0000000104048824 */ /* 0x000fe400078e0a0b */
[----:B------:R-:W-:Y:S01]  /*4000*/  @!P0 VIADD R9, R9, 0x1 ;  /* 0x0000000109098836 */ /* 0x000fe20000000000 */
[----:B------:R-:W-:Y:S02]  /*4010*/  ISETP.NE.AND P0, PT, RZ, UR22, PT ;  /* 0x00000016ff007c0c */ /* 0x000fe4000bf05270 */
[----:B------:R-:W-:Y:S02]  /*4020*/  ISETP.GE.U32.AND P2, PT, R4, R11, PT ;  /* 0x0000000b0400720c */ /* 0x000fe40003f46070 */
[----:B-1----:R-:W-:-:S05]  /*4030*/  IADD3 R4, PT, PT, RZ, -R13, RZ ;  /* 0x8000000dff047210 */ /* 0x002fca0007ffe0ff */
[----:B------:R-:W-:Y:S01]  /*4040*/  IMAD R5, R4, R6, RZ ;  /* 0x0000000604057224 */ /* 0x000fe200078e02ff */
[----:B------:R-:W-:-:S03]  /*4050*/  LOP3.LUT R4, R22, UR22, RZ, 0x3c, !PT ;  /* 0x0000001616047c12 */ /* 0x000fc6000f8e3cff */
[----:B------:R-:W-:Y:S01]  /*4060*/  IMAD.HI.U32 R5, R13, R5, R12 ;  /* 0x000000050d057227 */ /* 0x000fe200078e000c */
[----:B------:R-:W-:Y:S02]  /*4070*/  ISETP.GE.AND P1, PT, R4, RZ, PT ;  /* 0x000000ff0400720c */ /* 0x000fe40003f26270 */
[----:B------:R-:W-:-:S11]  /*4080*/  @P2 IADD3 R9, PT, PT, R9, 0x1, RZ ;  /* 0x0000000109092810 */ /* 0x000fd60007ffe0ff */
[----:B------:R-:W-:Y:S01]  /*4090*/  @!P1 IMAD.MOV R9, RZ, RZ, -R9 ;  /* 0x000000ffff099224 */ /* 0x000fe200078e0a09 */
[----:B------:R-:W-:-:S04]  /*40a0*/  @!P0 LOP3.LUT R9, RZ, UR22, RZ, 0x33, !PT ;  /* 0x00000016ff098c12 */ /* 0x000fc8000f8e33ff */
[----:B------:R-:W-:Y:S02]  /*40b0*/  IABS R4, R9 ;  /* 0x0000000900047213 */ /* 0x000fe40000000000 */
[----:B------:R-:W-:-:S03]  /*40c0*/  ISETP.GE.AND P1, PT, R9, RZ, PT ;  /* 0x000000ff0900720c */ /* 0x000fc60003f26270 */
[----:B------:R-:W-:-:S04]  /*40d0*/  IMAD.HI.U32 R5, R5, R4, RZ ;  /* 0x0000000405057227 */ /* 0x000fc800078e00ff */
[----:B------:R-:W-:-:S04]  /*40e0*/  IMAD.MOV R5, RZ, RZ, -R5 ;  /* 0x000000ffff057224 */ /* 0x000fc800078e0a05 */
[----:B------:R-:W-:-:S05]  /*40f0*/  IMAD R5, R6, R5, R4 ;  /* 0x0000000506057224 */ /* 0x000fca00078e0204 */
[----:B------:R-:W-:-:S13]  /*4100*/  ISETP.GT.U32.AND P0, PT, R6, R5, PT ;  /* 0x000000050600720c */ /* 0x000fda0003f04070 */
[----:B------:R-:W-:-:S04]  /*4110*/  @!P0 IADD3 R5, PT, PT, R5, -R6, RZ ;  /* 0x8000000605058210 */ /* 0x000fc80007ffe0ff */
[----:B------:R-:W-:-:S13]  /*4120*/  ISETP.GT.U32.AND P0, PT, R6, R5, PT ;  /* 0x000000050600720c */ /* 0x000fda0003f04070 */
[----:B------:R-:W-:Y:S01]  /*4130*/  @!P0 IMAD.IADD R5, R5, 0x1, -R6 ;  /* 0x0000000105058824 */ /* 0x000fe200078e0a06 */
[----:B------:R-:W-:-:S03]  /*4140*/  ISETP.NE.AND P0, PT, R7, RZ, PT ;  /* 0x000000ff0700720c */ /* 0x000fc60003f05270 */
[----:B------:R-:W-:-:S05]  /*4150*/  IMAD.MOV.U32 R4, RZ, RZ, R5 ;  /* 0x000000ffff047224 */ /* 0x000fca00078e0005 */
[----:B------:R-:W-:-:S05]  /*4160*/  @!P1 IADD3 R4, PT, PT, -R4, RZ, RZ ;  /* 0x000000ff04049210 */ /* 0x000fca0007ffe1ff */
[----:B------:R-:W-:-:S07]  /*4170*/  @!P0 LOP3.LUT R4, RZ, R7, RZ, 0x33, !PT ;  /* 0x00000007ff048212 */ /* 0x000fce00078e33ff */
.L_x_57:
[----:B------:R-:W-:-:S13]  /*4180*/  ISETP.GE.AND P0, PT, R22, UR5, PT ;  /* 0x0000000516007c0c */ /* 0x000fda000bf06270 */
[----:B------:R-:W-:Y:S05]  /*4190*/  @!P0 BRA `(.L_x_58) ;  /* 0xffffffec00988947 */ /* 0x000fea000383ffff */
[----:B--2---:R-:W-:Y:S05]  /*41a0*/  BSYNC B2 ;  /* 0x0000000000027941 */ /* 0x004fea0003800000 */
.L_x_39:
[----:B------:R-:W2:Y:S01]  /*41b0*/  LDC R12, c[0x0][0x664] ;  /* 0x00019900ff0c7b82 */ /* 0x000ea20000000800 */
[----:B0-----:R-:W-:Y:S02]  /*41c0*/  MOV R8, RZ ;  /* 0x000000ff00087202 */ /* 0x001fe40000000f00 */
[----:B------:R-:W-:-:S05]  /*41d0*/  IADD3 R3, PT, PT, R3, 0x1, RZ ;  /* 0x0000000103037810 */ /* 0x000fca0007ffe0ff */
[----:B-1----:R-:W0:Y:S01]  /*41e0*/  LDC R7, c[0x0][0x668] ;  /* 0x00019a00ff077b82 */ /* 0x002e220000000800 */
[----:B--2---:R-:W-:-:S04]  /*41f0*/  IABS R10, R12 ;  /* 0x0000000c000a7213 */ /* 0x004fc80000000000 */
[----:B------:R-:W1:Y:S01]  /*4200*/  I2F.RP R11, R10 ;  /* 0x0000000a000b7306 */ /* 0x000e620000209400 */
[----:B0-----:R-:W-:-:S07]  /*4210*/  IABS R6, R7 ;  /* 0x0000000700067213 */ /* 0x001fce0000000000 */
[----:B------:R-:W-:Y:S08]  /*4220*/  I2F.RP R13, R6 ;  /* 0x00000006000d7306 */ /* 0x000ff00000209400 */
[----:B-1----:R-:W0:Y:S02]  /*4230*/  MUFU.RCP R9, R11 ;  /* 0x0000000b00097308 */ /* 0x002e240000001000 */
[----:B0-----:R-:W-:Y:S01]  /*4240*/  VIADD R9, R9, 0xffffffe ;  /* 0x0ffffffe09097836 */ /* 0x001fe20000000000 */
[----:B------:R-:W-:-:S05]  /*4250*/  IABS R11, R22 ;  /* 0x00000016000b7213 */ /* 0x000fca0000000000 */
[----:B------:R-:W0:Y:S02]  /*4260*/  F2I.FTZ.U32.TRUNC.NTZ R9, R9 ;  /* 0x0000000900097305 */ /* 0x000e24000021f000 */
[----:B0-----:R-:W-:-:S04]  /*4270*/  IMAD.MOV R5, RZ, RZ, -R9 ;  /* 0x000000ffff057224 */ /* 0x001fc800078e0a09 */
[----:B------:R-:W-:-:S04]  /*4280*/  IMAD R5, R5, R10, RZ ;  /* 0x0000000a05057224 */ /* 0x000fc800078e02ff */
[----:B------:R-:W-:Y:S02]  /*4290*/  IMAD.HI.U32 R8, R9, R5, R8 ;  /* 0x0000000509087227 */ /* 0x000fe400078e0008 */
[----:B------:R-:W0:Y:S04]  /*42a0*/  MUFU.RCP R5, R13 ;  /* 0x0000000d00057308 */ /* 0x000e280000001000 */
[----:B------:R-:W-:-:S04]  /*42b0*/  IMAD.HI.U32 R9, R8, R11, RZ ;  /* 0x0000000b08097227 */ /* 0x000fc800078e00ff */
[----:B------:R-:W-:-:S04]  /*42c0*/  IMAD.MOV R8, RZ, RZ, -R9 ;  /* 0x000000ffff087224 */ /* 0x000fc800078e0a09 */
[----:B------:R-:W-:Y:S01]  /*42d0*/  IMAD R11, R10, R8, R11 ;  /* 0x000000080a0b7224 */ /* 0x000fe200078e020b */
[----:B------:R-:W-:-:S04]  /*42e0*/  LOP3.LUT R8, R22, R12, RZ, 0x3c, !PT ;  /* 0x0000000c16087212 */ /* 0x000fc800078e3cff */
[----:B------:R-:W-:Y:S01]  /*42f0*/  ISETP.GT.U32.AND P0, PT, R10, R11, PT ;  /* 0x0000000b0a00720c */ /* 0x000fe20003f04070 */
[----:B0-----:R-:W-:Y:S01]  /*4300*/  VIADD R14, R5, 0xffffffe ;  /* 0x0ffffffe050e7836 */ /* 0x001fe20000000000 */
[----:B------:R-:W-:-:S03]  /*4310*/  ISETP.GE.AND P1, PT, R8, RZ, PT ;  /* 0x000000ff0800720c */ /* 0x000fc60003f26270 */
[----:B------:R-:W0:Y:S08]  /*4320*/  F2I.FTZ.U32.TRUNC.NTZ R15, R14 ;  /* 0x0000000e000f7305 */ /* 0x000e30000021f000 */
[----:B------:R-:W-:Y:S02]  /*4330*/  @!P0 IADD3 R11, PT, PT, R11, -R10, RZ ;  /* 0x8000000a0b0b8210 */ /* 0x000fe40007ffe0ff */
[----:B------:R-:W-:-:S02]  /*4340*/  @!P0 IADD3 R9, PT, PT, R9, 0x1, RZ ;  /* 0x0000000109098810 */ /* 0x000fc40007ffe0ff */
[----:B------:R-:W-:Y:S02]  /*4350*/  ISETP.GE.U32.AND P2, PT, R11, R10, PT ;  /* 0x0000000a0b00720c */ /* 0x000fe40003f46070 */
[----:B------:R-:W-:Y:S01]  /*4360*/  ISETP.NE.AND P0, PT, R12, RZ, PT ;  /* 0x000000ff0c00720c */ /* 0x000fe20003f05270 */
[----:B0-----:R-:W-:Y:S02]  /*4370*/  IMAD.MOV R5, RZ, RZ, -R15 ;  /* 0x000000ffff057224 */ /* 0x001fe400078e0a0f */
[----:B------:R-:W-:Y:S02]  /*4380*/  IMAD.MOV.U32 R14, RZ, RZ, RZ ;  /* 0x000000ffff0e7224 */ /* 0x000fe400078e00ff */
[----:B------:R-:W-:-:S04]  /*4390*/  IMAD R5, R5, R6, RZ ;  /* 0x0000000605057224 */ /* 0x000fc800078e02ff */
[----:B------:R-:W-:-:S04]  /*43a0*/  IMAD.HI.U32 R5, R15, R5, R14 ;  /* 0x000000050f057227 */ /* 0x000fc800078e000e */
[----:B------:R-:W-:-:S04]  /*43b0*/  @P2 VIADD R9, R9, 0x1 ;  /* 0x0000000109092836 */ /* 0x000fc80000000000 */
[----:B------:R-:W-:Y:S01]  /*43c0*/  @!P1 IMAD.MOV R9, RZ, RZ, -R9 ;  /* 0x000000ffff099224 */ /* 0x000fe200078e0a09 */
[----:B------:R-:W-:-:S04]  /*43d0*/  @!P0 LOP3.LUT R9, RZ, R12, RZ, 0x33, !PT ;  /* 0x0000000cff098212 */ /* 0x000fc800078e33ff */
[----:B------:R-:W-:Y:S02]  /*43e0*/  IABS R8, R9 ;  /* 0x0000000900087213 */ /* 0x000fe40000000000 */
[----:B------:R-:W-:-:S03]  /*43f0*/  ISETP.GE.AND P1, PT, R9, RZ, PT ;  /* 0x000000ff0900720c */ /* 0x000fc60003f26270 */
[----:B------:R-:W-:-:S05]  /*4400*/  IMAD.HI.U32 R5, R5, R8, RZ ;  /* 0x0000000805057227 */ /* 0x000fca00078e00ff */
[----:B------:R-:W-:-:S05]  /*4410*/  IADD3 R5, PT, PT, -R5, RZ, RZ ;  /* 0x000000ff05057210 */ /* 0x000fca0007ffe1ff */
[----:B------:R-:W-:-:S05]  /*4420*/  IMAD R5, R6, R5, R8 ;  /* 0x0000000506057224 */ /* 0x000fca00078e0208 */
[----:B------:R-:W-:-:S13]  /*4430*/  ISETP.GT.U32.AND P0, PT, R6, R5, PT ;  /* 0x000000050600720c */ /* 0x000fda0003f04070 */
[----:B------:R-:W-:-:S05]  /*4440*/  @!P0 IMAD.IADD R5, R5, 0x1, -R6 ;  /* 0x0000000105058824 */ /* 0x000fca00078e0a06 */
[----:B------:R-:W-:-:S13]  /*4450*/  ISETP.GT.U32.AND P0, PT, R6, R5, PT ;  /* 0x000000050600720c */ /* 0x000fda0003f04070 */
[----:B------:R-:W-:Y:S02]  /*4460*/  @!P0 IADD3 R5, PT, PT, R5, -R6, RZ ;  /* 0x8000000605058210 */ /* 0x000fe40007ffe0ff */
[----:B------:R-:W-:-:S03]  /*4470*/  ISETP.NE.AND P0, PT, R7, RZ, PT ;  /* 0x000000ff0700720c */ /* 0x000fc60003f05270 */
[----:B------:R-:W-:Y:S02]  /*4480*/  IMAD.MOV.U32 R6, RZ, RZ, R5 ;  /* 0x000000ffff067224 */ /* 0x000fe400078e0005 */
[----:B------:R-:W-:-:S03]  /*4490*/  IMAD.MOV R5, RZ, RZ, -R9 ;  /* 0x000000ffff057224 */ /* 0x000fc600078e0a09 */
[----:B------:R-:W-:Y:S01]  /*44a0*/  @!P1 IADD3 R6, PT, PT, -R6, RZ, RZ ;  /* 0x000000ff06069210 */ /* 0x000fe20007ffe1ff */
[----:B------:R-:W-:-:S04]  /*44b0*/  IMAD R5, R12, R5, R22 ;  /* 0x000000050c057224 */ /* 0x000fc800078e0216 */
[----:B------:R-:W-:-:S07]  /*44c0*/  @!P0 LOP3.LUT R6, RZ, R7, RZ, 0x33, !PT ;  /* 0x00000007ff068212 */ /* 0x000fce00078e33ff */
.L_x_38:
[----:B------:R-:W-:Y:S01]  /*44d0*/  UISETP.NE.AND UP0, UPT, UR24, URZ, UPT ;  /* 0x000000ff1800728c */ /* 0x000fe2000bf05270 */
[----:B------:R-:W-:Y:S01]  /*44e0*/  BSSY B1, `(.L_x_37) ;  /* 0x0000014000017945 */ /* 0x000fe20003800000 */
[----:B------:R-:W-:-:S07]  /*44f0*/  PLOP3.LUT P1, PT, PT, PT, PT, 0x8, 0x80 ;  /* 0x000000000080781c */ /* 0x000fce0003f2e170 */
[----:B------:R-:W-:Y:S05]  /*4500*/  BRA.U UP0, `(.L_x_59) ;  /* 0x0000000100447547 */ /* 0x000fea000b800000 */
[----:B------:R-:W2:Y:S01]  /*4510*/  S2UR UR8, SR_CgaCtaId ;  /* 0x00000000000879c3 */ /* 0x000ea20000008800 */
[----:B------:R-:W-:Y:S01]  /*4520*/  ISETP.NE.AND P0, PT, R3, 0x2, PT ;  /* 0x000000020300780c */ /* 0x000fe20003f05270 */
[----:B------:R-:W-:Y:S01]  /*4530*/  BSSY B0, `(.L_x_60) ;  /* 0x000000c000007945 */ /* 0x000fe20003800000 */
[----:B01----:R-:W-:Y:S01]  /*4540*/  MOV R7, 0x400 ;  /* 0x0000040000077802 */ /* 0x003fe20000000f00 */
[----:B------:R-:W-:Y:S01]  /*4550*/  IMAD.U32 R10, R19, -0x80000000, RZ ;  /* 0x80000000130a7824 */ /* 0x000fe200078e00ff */
[----:B------:R-:W-:Y:S02]  /*4560*/  SEL R9, RZ, 0x1, P0 ;  /* 0x00000001ff097807 */ /* 0x000fe40000000000 */
[----:B------:R-:W-:Y:S02]  /*4570*/  SEL R3, R3, RZ, P0 ;  /* 0x000000ff03037207 */ /* 0x000fe40000000000 */
[----:B------:R-:W-:-:S05]  /*4580*/  LOP3.LUT R20, R20, R9, RZ, 0x3c, !PT ;  /* 0x0000000914147212 */ /* 0x000fca00078e3cff */
[----:B------:R-:W-:Y:S02]  /*4590*/  IMAD.U32 R20, R20, -0x80000000, RZ ;  /* 0x8000000014147824 */ /* 0x000fe400078e00ff */
[----:B--2---:R-:W-:-:S05]  /*45a0*/  IMAD.U32 R0, RZ, RZ, UR8 ;  /* 0x00000008ff007e24 */ /* 0x004fca000f8e00ff */
[----:B------:R-:W-:-:S05]  /*45b0*/  LEA R8, R0, R7, 0x18 ;  /* 0x0000000700087211 */ /* 0x000fca00078ec0ff */
[----:B------:R-:W-:-:S04]  /*45c0*/  IMAD R3, R3, 0x8, R8 ;  /* 0x0000000803037824 */ /* 0x000fc800078e0208 */
[----:B------:R-:W0:Y:S02]  /*45d0*/  SYNCS.PHASECHK.TRANS64.TRYWAIT P0, [R3+URZ+0x70], R20 ;  /* 0x00007014030075a7 */ /* 0x000e2400080011ff */
[----:B0-----:R-:W-:Y:S05]  /*45e0*/  @!P0 BRA `(.L_x_61) ;  /* 0x0000003000c08947 */ /* 0x001fea0003800000 */
.L_x_121:
[----:B------:R-:W-:Y:S05]  /*45f0*/  BSYNC B0 ;  /* 0x0000000000007941 */ /* 0x000fea0003800000 */
.L_x_60:
[----:B------:R-:W1:Y:S02]  /*4600*/  SYNCS.PHASECHK.TRANS64.TRYWAIT P0, [R8+URZ+0xd8], R10 ;  /* 0x0000d80a080075a7 */ /* 0x000e6400080011ff */
[----:B-1----:R-:W-:Y:S05]  /*4610*/  @!P0 BRA `(.L_x_62) ;  /* 0x0000003000cc8947 */ /* 0x002fea0003800000 */
.L_x_59:
[----:B------:R-:W-:Y:S05]  /*4620*/  BSYNC B1 ;  /* 0x0000000000017941 */ /* 0x000fea0003800000 */
.L_x_37:
[----:B------:R-:W-:Y:S01]  /*4630*/  UISETP.GT.U32.AND UP0, UPT, UR25, 0x3, UPT ;  /* 0x000000031900788c */ /* 0x000fe2000bf04070 */
[----:B0-2---:R-:W-:-:S04]  /*4640*/  SHF.L.U32 R3, R2, 0x2, RZ ;  /* 0x0000000202037819 */ /* 0x005fc800000006ff */
[----:B------:R-:W-:-:S04]  /*4650*/  LOP3.LUT R3, R3, 0x1fc, RZ, 0xc0, !PT ;  /* 0x000001fc03037812 */ /* 0x000fc800078ec0ff */
[----:B------:R-:W-:Y:S05]  /*4660*/  BRA.U UP0, `(.L_x_63) ;  /* 0x0000000d00287547 */ /* 0x000fea000b800000 */
.L_x_64:
[----:B------:R-:W-:-:S08]  /*4670*/  NOP ;  /* 0x0000000000007918 */ /* 0x000fd00000000000 */
[----:B------:R-:W0:Y:S02]  /*4680*/  USETMAXREG.TRY_ALLOC.CTAPOOL UP0, 0x100 ;  /* 0x00000100000079c8 */ /* 0x000e240008000600 */
[----:B0-----:R-:W-:-:S13]  /*4690*/  PLOP3.LUT P0, PT, PT, PT, UP0, 0x80, 0x8 ;  /* 0x000000000008781c */ /* 0x001fda0003f0f008 */
[----:B------:R-:W-:Y:S05]  /*46a0*/  @!P0 BRA `(.L_x_64) ;  /* 0xfffffffc00f08947 */ /* 0x000fea000383ffff */
[----:B------:R-:W-:Y:S05]  /*46b0*/  @!P1 BRA `(.L_x_65) ;  /* 0x0000000800ec9947 */ /* 0x000fea0003800000 */
[----:B------:R-:W0:Y:S01]  /*46c0*/  S2R R9, SR_CgaCtaId ;  /* 0x0000000000097919 */ /* 0x000e220000008800 */
[----:B------:R-:W2:Y:S01]  /*46d0*/  LDC R12, c[0x0][0x65c] ;  /* 0x00019700ff0c7b82 */ /* 0x000ea20000000800 */
[----:B------:R-:W-:Y:S01]  /*46e0*/  UIMAD UR8, UR15, UR7, URZ ;  /* 0x000000070f0872a4 */ /* 0x000fe2000f8e02ff */
[----:B------:R-:W-:Y:S01]  /*46f0*/  MOV R14, 0x400 ;  /* 0x00000400000e7802 */ /* 0x000fe20000000f00 */
[----:B------:R-:W-:Y:S01]  /*4700*/  BSSY B1, `(.L_x_65) ;  /* 0x00000b6000017945 */ /* 0x000fe20003800000 */
[----:B------:R-:W-:-:S03]  /*4710*/  MOV R15, 0x7f800000 ;  /* 0x7f800000000f7802 */ /* 0x000fc60000000f00 */
[----:B------:R-:W-:Y:S01]  /*4720*/  MOV R10, UR8 ;  /* 0x00000008000a7c02 */ /* 0x000fe20008000f00 */
[----:B------:R-:W4:Y:S04]  /*4730*/  LDC R0, c[0x0][0x66c] ;  /* 0x00019b00ff007b82 */ /* 0x000f280000000800 */
[----:B------:R-:W-:-:S04]  /*4740*/  IMAD R10, R10, UR6, RZ ;  /* 0x000000060a0a7c24 */ /* 0x000fc8000f8e02ff */
[----:B-1----:R-:W1:Y:S08]  /*4750*/  LDC R8, c[0x0][0x664] ;  /* 0x00019900ff087b82 */ /* 0x002e700000000800 */
[----:B------:R-:W3:Y:S01]  /*4760*/  LDC R7, c[0x0][0x668] ;  /* 0x00019a00ff077b82 */ /* 0x000ee20000000800 */
[----:B--2---:R-:W-:Y:S01]  /*4770*/  FFMA R15, -R12, R15, -INF ;  /* 0xff8000000c0f7423 */ /* 0x004fe2000000010f */
[----:B0-----:R-:W-:-:S06]  /*4780*/  LEA R9, R9, R14, 0x18 ;  /* 0x0000000e09097211 */ /* 0x001fcc00078ec0ff */
[----:B------:R-:W0:Y:S01]  /*4790*/  LDC R11, c[0x0][0x630] ;  /* 0x00018c00ff0b7b82 */ /* 0x000e220000000800 */
[----:B----4-:R-:W-:-:S07]  /*47a0*/  HFMA2 R14, -RZ, RZ, 0, 5.9604644775390625e-08 ;  /* 0x00000001ff0e7431 */ /* 0x010fce00000001ff */
.L_x_71:
[----:B------:R-:W2:Y:S01]  /*47b0*/  LDL.LU R24, [R1] ;  /* 0x0000000001187983 */ /* 0x000ea20000300800 */
[----:B-1----:R-:W-:Y:S01]  /*47c0*/  IABS R17, R8 ;  /* 0x0000000800117213 */ /* 0x002fe20000000000 */
[----:B---3--:R-:W-:Y:S01]  /*47d0*/  IMAD.U32 R16, R14, -0x80000000, RZ ;  /* 0x800000000e107824 */ /* 0x008fe200078e00ff */
[----:B---3--:R-:W-:Y:S01]  /*47e0*/  IABS R12, R7 ;  /* 0x00000007000c7213 */ /* 0x008fe20000000000 */
[----:B------:R-:W-:Y:S01]  /*47f0*/  BSSY B0, `(.L_x_66) ;  /* 0x000002a000007945 */ /* 0x000fe20003800000 */
[----:B------:R-:W1:Y:S01]  /*4800*/  I2F.RP R13, R17 ;  /* 0x00000011000d7306 */ /* 0x000e620000209400 */
[----:B------:R-:W3:Y:S07]  /*4810*/  SYNCS.PHASECHK.TRANS64.TRYWAIT P2, [R9+URZ+0xc8], R16 ;  /* 0x0000c810090075a7 */ /* 0x000eee00080411ff */
[----:B-1----:R-:W1:Y:S08]  /*4820*/  MUFU.RCP R22, R13 ;  /* 0x0000000d00167308 */ /* 0x002e700000001000 */
[----:B------:R-:W4:Y:S01]  /*4830*/  I2F.RP R13, R12 ;  /* 0x0000000c000d7306 */ /* 0x000f220000209400 */
[----:B-1----:R-:W-:-:S07]  /*4840*/  VIADD R22, R22, 0xffffffe ;  /* 0x0ffffffe16167836 */ /* 0x002fce0000000000 */
[----:B------:R-:W1:Y:S08]  /*4850*/  F2I.FTZ.U32.TRUNC.NTZ R23, R22 ;  /* 0x0000001600177305 */ /* 0x000e70000021f000 */
[----:B----4-:R-:W4:Y:S01]  /*4860*/  MUFU.RCP R13, R13 ;  /* 0x0000000d000d7308 */ /* 0x010f220000001000 */
[----:B-1----:R-:W-:Y:S02]  /*4870*/  IMAD.MOV R20, RZ, RZ, -R23 ;  /* 0x000000ffff147224 */ /* 0x002fe400078e0a17 */
[----:B------:R-:W-:-:S02]  /*4880*/  IMAD.MOV.U32 R22, RZ, RZ, RZ ;  /* 0x000000ffff167224 */ /* 0x000fc400078e00ff */
[----:B------:R-:W-:-:S04]  /*4890*/  IMAD R20, R20, R17, RZ ;  /* 0x0000001114147224 */ /* 0x000fc800078e02ff */
[----:B------:R-:W-:-:S04]  /*48a0*/  IMAD.HI.U32 R20, R23, R20, R22 ;  /* 0x0000001417147227 */ /* 0x000fc800078e0016 */
[----:B----4-:R-:W-:-:S06]  /*48b0*/  VIADD R21, R13, 0xffffffe ;  /* 0x0ffffffe0d157836 */ /* 0x010fcc0000000000 */
[----:B------:R-:W1:Y:S01]  /*48c0*/  F2I.FTZ.U32.TRUNC.NTZ R21, R21 ;  /* 0x0000001500157305 */ /* 0x000e62000021f000 */
[----:B--2---:R-:W-:-:S04]  /*48d0*/  IADD3 R24, PT, PT, R10, R24, RZ ;  /* 0x000000180a187210 */ /* 0x004fc80007ffe0ff */
[----:B------:R-:W-:Y:S01]  /*48e0*/  IABS R19, R24 ;  /* 0x0000001800137213 */ /* 0x000fe20000000000 */
[----:B------:R2:W-:Y:S04]  /*48f0*/  STL [R1], R24 ;  /* 0x0000001801007387 */ /* 0x0005e80000100800 */
[----:B------:R-:W-:-:S05]  /*4900*/  IMAD.HI.U32 R20, R20, R19, RZ ;  /* 0x0000001314147227 */ /* 0x000fca00078e00ff */
[----:B------:R-:W-:-:S05]  /*4910*/  IADD3 R18, PT, PT, -R20, RZ, RZ ;  /* 0x000000ff14127210 */ /* 0x000fca0007ffe1ff */
[----:B------:R-:W-:-:S05]  /*4920*/  IMAD R18, R17, R18, R19 ;  /* 0x0000001211127224 */ /* 0x000fca00078e0213 */
[----:B------:R-:W-:-:S13]  /*4930*/  ISETP.GT.U32.AND P0, PT, R17, R18, PT ;  /* 0x000000121100720c */ /* 0x000fda0003f04070 */
[-C--:B------:R-:W-:Y:S02]  /*4940*/  @!P0 IADD3 R18, PT, PT, R18, -R17.reuse, RZ ;  /* 0x8000001112128210 */ /* 0x080fe40007ffe0ff */
[----:B------:R-:W-:Y:S02]  /*4950*/  @!P0 IADD3 R20, PT, PT, R20, 0x1, RZ ;  /* 0x0000000114148810 */ /* 0x000fe40007ffe0ff */
[----:B------:R-:W-:Y:S02]  /*4960*/  ISETP.GE.U32.AND P3, PT, R18, R17, PT ;  /* 0x000000111200720c */ /* 0x000fe40003f66070 */
[----:B------:R-:W-:Y:S02]  /*4970*/  LOP3.LUT R17, R24, R8, RZ, 0x3c, !PT ;  /* 0x0000000818117212 */ /* 0x000fe400078e3cff */
[----:B------:R-:W-:Y:S02]  /*4980*/  ISETP.NE.AND P0, PT, R8, RZ, PT ;  /* 0x000000ff0800720c */ /* 0x000fe40003f05270 */
[----:B------:R-:W-:Y:S01]  /*4990*/  ISETP.GE.AND P1, PT, R17, RZ, PT ;  /* 0x000000ff1100720c */ /* 0x000fe20003f26270 */
[----:B-1----:R-:W-:-:S04]  /*49a0*/  IMAD.MOV R17, RZ, RZ, -R21 ;  /* 0x000000ffff117224 */ /* 0x002fc800078e0a15 */
[----:B------:R-:W-:Y:S02]  /*49b0*/  IMAD R18, R17, R12, RZ ;  /* 0x0000000c11127224 */ /* 0x000fe400078e02ff */
[----:B------:R-:W-:-:S05]  /*49c0*/  @P3 VIADD R20, R20, 0x1 ;  /* 0x0000000114143836 */ /* 0x000fca0000000000 */
[----:B------:R-:W-:Y:S01]  /*49d0*/  MOV R13, R20 ;  /* 0x00000014000d7202 */ /* 0x000fe20000000f00 */
[----:B------:R-:W-:-:S03]  /*49e0*/  IMAD.MOV.U32 R20, RZ, RZ, RZ ;  /* 0x000000ffff147224 */ /* 0x000fc600078e00ff */
[----:B------:R-:W-:Y:S01]  /*49f0*/  @!P1 IADD3 R13, PT, PT, -R13, RZ, RZ ;  /* 0x000000ff0d0d9210 */ /* 0x000fe20007ffe1ff */
[----:B------:R-:W-:Y:S01]  /*4a00*/  IMAD.HI.U32 R18, R21, R18, R20 ;  /* 0x0000001215127227 */ /* 0x000fe200078e0014 */
[----:B------:R-:W-:-:S04]  /*4a10*/  @!P0 LOP3.LUT R13, RZ, R8, RZ, 0x33, !PT ;  /* 0x00000008ff0d8212 */ /* 0x000fc800078e33ff */
[----:B------:R-:W-:-:S05]  /*4a20*/  IABS R17, R13 ;  /* 0x0000000d00117213 */ /* 0x000fca0000000000 */
[----:B------:R-:W-:-:S05]  /*4a30*/  IMAD.HI.U32 R18, R18, R17, RZ ;  /* 0x0000001112127227 */ /* 0x000fca00078e00ff */
[----:B------:R-:W-:-:S05]  /*4a40*/  IADD3 R18, PT, PT, -R18, RZ, RZ ;  /* 0x000000ff12127210 */ /* 0x000fca0007ffe1ff */
[----:B------:R-:W-:-:S05]  /*4a50*/  IMAD R17, R12, R18, R17 ;  /* 0x000000120c117224 */ /* 0x000fca00078e0211 */
[----:B------:R-:W-:-:S13]  /*4a60*/  ISETP.GT.U32.AND P0, PT, R12, R17, PT ;  /* 0x000000110c00720c */ /* 0x000fda0003f04070 */
[----:B------:R-:W-:Y:S01]  /*4a70*/  @!P0 IMAD.IADD R17, R17, 0x1, -R12 ;  /* 0x0000000111118824 */ /* 0x000fe200078e0a0c */
[----:B--23--:R-:W-:Y:S06]  /*4a80*/  @!P2 BRA `(.L_x_67) ;  /* 0x0000002c00c8a947 */ /* 0x00cfec0003800000 */
.L_x_124:
[----:B------:R-:W-:Y:S05]  /*4a90*/  BSYNC B0 ;  /* 0x0000000000007941 */ /* 0x000fea0003800000 */
.L_x_66:
[----:B------:R-:W2:Y:S01]  /*4aa0*/  LDCU UR8, c[0x0][0x440] ;  /* 0x00008800ff0877ac */ /* 0x000ea20008000800 */
[----:B------:R3:W-:Y:S01]  /*4ab0*/  STS [R3+UR4+0x18000], RZ ;  /* 0x018000ff03007988 */ /* 0x0007e20008000804 */
[----:B------:R-:W-:Y:S01]  /*4ac0*/  ISETP.GT.U32.AND P0, PT, R12, R17, PT ;  /* 0x000000110c00720c */ /* 0x000fe20003f04070 */
[----:B------:R-:W-:Y:S01]  /*4ad0*/  IMAD R20, R5, 0x80, R2 ;  /* 0x0000008005147824 */ /* 0x000fe200078e0202 */
[----:B------:R-:W-:Y:S01]  /*4ae0*/  ISETP.GE.AND P1, PT, R13, RZ, PT ;  /* 0x000000ff0d00720c */ /* 0x000fe20003f26270 */
[----:B------:R4:W-:Y:S06]  /*4af0*/  MEMBAR.ALL.CTA ;  /* 0x0000000000007992 */ /* 0x0009ec0000008000 */
[----:B----4-:R-:W4:Y:S01]  /*4b00*/  FENCE.VIEW.ASYNC.S ;  /* 0x00000000000073c6 */ /* 0x010f220000000000 */
[----:B------:R-:W-:Y:S01]  /*4b10*/  MOV R16, 0x1 ;  /* 0x0000000100107802 */ /* 0x000fe20000000f00 */
[----:B------:R-:W-:Y:S02]  /*4b20*/  BSSY.RECONVERGENT B0, `(.L_x_68) ;  /* 0x000003a000007945 */ /* 0x000fe40003800200 */
[----:B------:R-:W-:Y:S01]  /*4b30*/  @!P0 IMAD.IADD R17, R17, 0x1, -R12 ;  /* 0x0000000111118824 */ /* 0x000fe200078e0a0c */
[----:B------:R-:W-:-:S02]  /*4b40*/  ISETP.NE.AND P0, PT, R7, RZ, PT ;  /* 0x000000ff0700720c */ /* 0x000fc40003f05270 */
[----:B--2---:R-:W-:Y:S01]  /*4b50*/  ISETP.GE.AND P2, PT, R20, UR8, PT ;  /* 0x0000000814007c0c */ /* 0x004fe2000bf46270 */
[----:B------:R-:W-:-:S05]  /*4b60*/  IMAD.MOV.U32 R12, RZ, RZ, R17 ;  /* 0x000000ffff0c7224 */ /* 0x000fca00078e0011 */
[----:B------:R-:W-:Y:S01]  /*4b70*/  @!P1 IADD3 R12, PT, PT, -R12, RZ, RZ ;  /* 0x000000ff0c0c9210 */ /* 0x000fe20007ffe1ff */
[----:B----4-:R3:W-:Y:S06]  /*4b80*/  SYNCS.ARRIVE.TRANS64.ART0 RZ, [R9+URZ+0xc0], R16 ;  /* 0x0000c01009ff79a7 */ /* 0x0107ec00085000ff */
[----:B------:R-:W-:Y:S05]  /*4b90*/  @P2 BRA `(.L_x_69) ;  /* 0x0000000000c82947 */ /* 0x000fea0003800000 */
[----:B0-----:R-:W-:Y:S01]  /*4ba0*/  IABS R17, R11 ;  /* 0x0000000b00117213 */ /* 0x001fe20000000000 */
[----:B------:R-:W-:Y:S01]  /*4bb0*/  HFMA2 R18, -RZ, RZ, 0, 0 ;  /* 0x00000000ff127431 */ /* 0x000fe200000001ff */
[----:B------:R-:W0:Y:S01]  /*4bc0*/  LDCU.64 UR12, c[0x0][0x650] ;  /* 0x0000ca00ff0c77ac */ /* 0x000e220008000a00 */
[----:B------:R-:W2:Y:S01]  /*4bd0*/  LDC.64 R22, c[0x0][0x358] ;  /* 0x0000d600ff167b82 */ /* 0x000ea20000000a00 */
[----:B------:R-:W4:Y:S01]  /*4be0*/  I2F.RP R21, R17 ;  /* 0x0000001100157306 */ /* 0x000f220000209400 */
[----:B------:R-:W5:Y:S07]  /*4bf0*/  LDCU.128 UR8, c[0x0][0x640] ;  /* 0x0000c800ff0877ac */ /* 0x000f6e0008000c00 */
[----:B-1--4-:R-:W1:Y:S02]  /*4c00*/  MUFU.RCP R19, R21 ;  /* 0x0000001500137308 */ /* 0x012e640000001000 */
[----:B-1----:R-:W-:Y:S01]  /*4c10*/  VIADD R19, R19, 0xffffffe ;  /* 0x0ffffffe13137836 */ /* 0x002fe20000000000 */
[----:B------:R-:W-:-:S05]  /*4c20*/  SHF.R.S32.HI R21, RZ, 0x1f, R20 ;  /* 0x0000001fff157819 */ /* 0x000fca0000011414 */
[----:B------:R-:W1:Y:S01]  /*4c30*/  F2I.FTZ.U32.TRUNC.NTZ R19, R19 ;  /* 0x0000001300137305 */ /* 0x000e62000021f000 */
[----:B0-----:R-:W-:-:S04]  /*4c40*/  IMAD.WIDE.U32 R20, R4, UR12, R20 ;  /* 0x0000000c04147c25 */ /* 0x001fc8000f8e0014 */
[----:B-1----:R-:W-:-:S04]  /*4c50*/  IMAD.MOV R5, RZ, RZ, -R19 ;  /* 0x000000ffff057224 */ /* 0x002fc800078e0a13 */
[----:B---3--:R-:W-:Y:S01]  /*4c60*/  IMAD R16, R5, R17, RZ ;  /* 0x0000001105107224 */ /* 0x008fe200078e02ff */
[----:B------:R-:W-:-:S03]  /*4c70*/  IABS R5, R6 ;  /* 0x0000000600057213 */ /* 0x000fc60000000000 */
[----:B------:R-:W-:-:S06]  /*4c80*/  IMAD.HI.U32 R16, R19, R16, R18 ;  /* 0x0000001013107227 */ /* 0x000fcc00078e0012 */
[----:B------:R-:W-:-:S04]  /*4c90*/  IMAD.HI.U32 R18, R16, R5, RZ ;  /* 0x0000000510127227 */ /* 0x000fc800078e00ff */
[----:B------:R-:W-:-:S04]  /*4ca0*/  IMAD.MOV R16, RZ, RZ, -R18 ;  /* 0x000000ffff107224 */ /* 0x000fc800078e0a12 */
[----:B------:R-:W-:Y:S01]  /*4cb0*/  IMAD R16, R17, R16, R5 ;  /* 0x0000001011107224 */ /* 0x000fe200078e0205 */
[----:B------:R-:W-:-:S04]  /*4cc0*/  LOP3.LUT R5, R6, R11, RZ, 0x3c, !PT ;  /* 0x0000000b06057212 */ /* 0x000fc800078e3cff */
[----:B------:R-:W-:Y:S02]  /*4cd0*/  ISETP.GT.U32.AND P2, PT, R17, R16, PT ;  /* 0x000000101100720c */ /* 0x000fe40003f44070 */
[----:B------:R-:W-:Y:S02]  /*4ce0*/  ISETP.GE.AND P1, PT, R5, RZ, PT ;  /* 0x000000ff0500720c */ /* 0x000fe40003f26270 */
[----:B------:R-:W-:-:S05]  /*4cf0*/  SHF.R.S32.HI R5, RZ, 0x1f, R4 ;  /* 0x0000001fff057819 */ /* 0x000fca0000011404 */
[----:B------:R-:W-:-:S04]  /*4d00*/  IMAD R5, R5, UR12, RZ ;  /* 0x0000000c05057c24 */ /* 0x000fc8000f8e02ff */
[-C--:B------:R-:W-:Y:S01]  /*4d10*/  @!P2 IADD3 R16, PT, PT, R16, -R17.reuse, RZ ;  /* 0x800000111010a210 */ /* 0x080fe20007ffe0ff */
[----:B------:R-:W-:Y:S01]  /*4d20*/  @!P2 VIADD R18, R18, 0x1 ;  /* 0x000000011212a836 */ /* 0x000fe20000000000 */
[----:B------:R-:W-:Y:S02]  /*4d30*/  ISETP.NE.AND P2, PT, R11, RZ, PT ;  /* 0x000000ff0b00720c */ /* 0x000fe40003f45270 */
[----:B------:R-:W-:Y:S01]  /*4d40*/  ISETP.GE.U32.AND P3, PT, R16, R17, PT ;  /* 0x000000111000720c */ /* 0x000fe20003f66070 */
[----:B------:R-:W-:-:S05]  /*4d50*/  IMAD R17, R4, UR13, R5 ;  /* 0x0000000d04117c24 */ /* 0x000fca000f8e0205 */
[----:B------:R-:W-:-:S07]  /*4d60*/  IADD3 R21, PT, PT, R21, R17, RZ ;  /* 0x0000001115157210 */ /* 0x000fce0007ffe0ff */
[----:B------:R-:W-:-:S05]  /*4d70*/  @P3 IADD3 R18, PT, PT, R18, 0x1, RZ ;  /* 0x0000000112123810 */ /* 0x000fca0007ffe0ff */
[----:B------:R-:W-:Y:S01]  /*4d80*/  @!P1 IMAD.MOV R18, RZ, RZ, -R18 ;  /* 0x000000ffff129224 */ /* 0x000fe200078e0a12 */
[----:B------:R-:W-:-:S04]  /*4d90*/  @!P2 LOP3.LUT R18, RZ, R11, RZ, 0x33, !PT ;  /* 0x0000000bff12a212 */ /* 0x000fc800078e33ff */
[--C-:B------:R-:W-:Y:S01]  /*4da0*/  SHF.R.S32.HI R5, RZ, 0x1f, R18.reuse ;  /* 0x0000001fff057819 */ /* 0x100fe20000011412 */
[----:B------:R-:W-:Y:S02]  /*4db0*/  IMAD.MOV R4, RZ, RZ, -R18 ;  /* 0x000000ffff047224 */ /* 0x000fe400078e0a12 */
[----:B-----5:R-:W-:-:S04]  /*4dc0*/  IMAD.WIDE.U32 R20, R18, UR10, R20 ;  /* 0x0000000a12147c25 */ /* 0x020fc8000f8e0014 */
[----:B------:R-:W-:Y:S02]  /*4dd0*/  IMAD R5, R5, UR10, RZ ;  /* 0x0000000a05057c24 */ /* 0x000fe4000f8e02ff */
[----:B------:R-:W-:Y:S02]  /*4de0*/  IMAD R4, R11, R4, R6 ;  /* 0x000000040b047224 */ /* 0x000fe400078e0206 */
[----:B------:R-:W-:Y:S01]  /*4df0*/  IMAD R5, R18, UR11, R5 ;  /* 0x0000000b12057c24 */ /* 0x000fe2000f8e0205 */
[----:B------:R-:W0:Y:S02]  /*4e00*/  LDCU.64 UR10, c[0x0][0x620] ;  /* 0x0000c400ff0a77ac */ /* 0x000e240008000a00 */
[----:B------:R-:W-:Y:S02]  /*4e10*/  SHF.R.S32.HI R6, RZ, 0x1f, R4 ;  /* 0x0000001fff067819 */ /* 0x000fe40000011404 */
[----:B------:R-:W-:-:S03]  /*4e20*/  IADD3 R21, PT, PT, R21, R5, RZ ;  /* 0x0000000515157210 */ /* 0x000fc60007ffe0ff */
[----:B------:R-:W-:Y:S02]  /*4e30*/  IMAD R5, R6, UR8, RZ ;  /* 0x0000000806057c24 */ /* 0x000fe4000f8e02ff */
[----:B------:R-:W-:Y:S01]  /*4e40*/  IMAD.WIDE.U32 R20, R4, UR8, R20 ;  /* 0x0000000804147c25 */ /* 0x000fe2000f8e0014 */
[----:B--2---:R-:W-:-:S03]  /*4e50*/  R2UR UR8, R22 ;  /* 0x00000000160872ca */ /* 0x004fc600000e0000 */
[----:B------:R-:W-:Y:S01]  /*4e60*/  IMAD R5, R4, UR9, R5 ;  /* 0x0000000904057c24 */ /* 0x000fe2000f8e0205 */
[----:B------:R-:W-:-:S03]  /*4e70*/  R2UR UR9, R23 ;  /* 0x00000000170972ca */ /* 0x000fc600000e0000 */
[----:B------:R-:W-:Y:S01]  /*4e80*/  IMAD.IADD R5, R21, 0x1, R5 ;  /* 0x0000000115057824 */ /* 0x000fe200078e0205 */
[----:B0-----:R-:W-:-:S04]  /*4e90*/  LEA R4, P1, R20, UR10, 0x2 ;  /* 0x0000000a14047c11 */ /* 0x001fc8000f8210ff */
[----:B------:R-:W-:-:S05]  /*4ea0*/  LEA.HI.X R5, R20, UR11, R5, 0x2, P1 ;  /* 0x0000000b14057c11 */ /* 0x000fca00088f1405 */
[----:B------:R2:W-:Y:S04]  /*4eb0*/  STG.E desc[UR8][R4.64], R15 ;  /* 0x0000000f04007986 */ /* 0x0005e8000c101908 */
.L_x_69:
[----:B------:R-:W-:Y:S05]  /*4ec0*/  BSYNC.RECONVERGENT B0 ;  /* 0x0000000000007941 */ /* 0x000fea0003800200 */
.L_x_68:
[----:B------:R-:W4:Y:S01]  /*4ed0*/  LDL R22, [R1] ;  /* 0x0000000001167983 */ /* 0x000f220000100800 */
[----:B------:R-:W-:Y:S01]  /*4ee0*/  UISETP.NE.AND UP0, UPT, UR22, URZ, UPT ;  /* 0x000000ff1600728c */ /* 0x000fe2000bf05270 */
[----:B--2---:R-:W-:Y:S02]  /*4ef0*/  IADD3 R5, PT, PT, -R13, RZ, RZ ;  /* 0x000000ff0d057210 */ /* 0x004fe40007ffe1ff */
[----:B------:R-:W-:Y:S02]  /*4f00*/  @!P0 LOP3.LUT R12, RZ, R7, RZ, 0x33, !PT ;  /* 0x00000007ff0c8212 */ /* 0x000fe400078e33ff */
[----:B------:R-:W-:Y:S02]  /*4f10*/  MOV R4, RZ ;  /* 0x000000ff00047202 */ /* 0x000fe40000000f00 */
[----:B------:R-:W-:Y:S01]  /*4f20*/  MOV R6, R12 ;  /* 0x0000000c00067202 */ /* 0x000fe20000000f00 */
[----:B----4-:R-:W-:Y:S01]  /*4f30*/  IMAD R5, R8, R5, R22 ;  /* 0x0000000508057224 */ /* 0x010fe200078e0216 */
[----:B------:R-:W-:Y:S06]  /*4f40*/  BRA.U !UP0, `(.L_x_70) ;  /* 0x0000000108b87547 */ /* 0x000fec000b800000 */
[----:B------:R-:W-:Y:S02]  /*4f50*/  IABS R18, UR22 ;  /* 0x0000001600127c13 */ /* 0x000fe40008000000 */
[----:B------:R-:W-:Y:S02]  /*4f60*/  IABS R13, R0 ;  /* 0x00000000000d7213 */ /* 0x000fe40000000000 */
[----:B------:R-:W2:Y:S01]  /*4f70*/  I2F.RP R12, R18 ;  /* 0x00000012000c7306 */ /* 0x000ea20000209400 */
[----:B---3--:R-:W-:Y:S02]  /*4f80*/  IABS R16, R22 ;  /* 0x0000001600107213 */ /* 0x008fe40000000000 */
[----:B------:R-:W-:-:S04]  /*4f90*/  IABS R4, UR22 ;  /* 0x0000001600047c13 */ /* 0x000fc80008000000 */
[----:B------:R-:W-:Y:S01]  /*4fa0*/  IADD3 R4, PT, PT, RZ, -R4, RZ ;  /* 0x80000004ff047210 */ /* 0x000fe20007ffe0ff */
[----:B--2---:R-:W2:Y:S08]  /*4fb0*/  MUFU.RCP R20, R12 ;  /* 0x0000000c00147308 */ /* 0x004eb00000001000 */
[----:B------:R-:W-:Y:S01]  /*4fc0*/  I2F.RP R12, R13 ;  /* 0x0000000d000c7306 */ /* 0x000fe20000209400 */
[----:B--2---:R-:W-:-:S07]  /*4fd0*/  VIADD R20, R20, 0xffffffe ;  /* 0x0ffffffe14147836 */ /* 0x004fce0000000000 */
[----:B------:R-:W2:Y:S02]  /*4fe0*/  F2I.FTZ.U32.TRUNC.NTZ R21, R20 ;  /* 0x0000001400157305 */ /* 0x000ea4000021f000 */
[----:B--2---:R-:W-:Y:S02]  /*4ff0*/  IMAD.MOV R17, RZ, RZ, -R21 ;  /* 0x000000ffff117224 */ /* 0x004fe400078e0a15 */
[----:B------:R-:W-:Y:S02]  /*5000*/  IMAD.MOV.U32 R20, RZ, RZ, RZ ;  /* 0x000000ffff147224 */ /* 0x000fe400078e00ff */
[----:B------:R-:W-:-:S04]  /*5010*/  IMAD R17, R17, R18, RZ ;  /* 0x0000001211117224 */ /* 0x000fc800078e02ff */
[----:B------:R-:W-:-:S06]  /*5020*/  IMAD.HI.U32 R17, R21, R17, R20 ;  /* 0x0000001115117227 */ /* 0x000fcc00078e0014 */
[----:B------:R-:W-:-:S04]  /*5030*/  IMAD.HI.U32 R17, R17, R16, RZ ;  /* 0x0000001011117227 */ /* 0x000fc800078e00ff */
[----:B-1----:R-:W-:Y:S01]  /*5040*/  IMAD R19, R17, R4, R16 ;  /* 0x0000000411137224 */ /* 0x002fe200078e0210 */
[----:B------:R-:W-:Y:S01]  /*5050*/  LOP3.LUT R16, R22, UR22, RZ, 0x3c, !PT ;  /* 0x0000001616107c12 */ /* 0x000fe2000f8e3cff */
[----:B------:R-:W1:Y:S03]  /*5060*/  MUFU.RCP R4, R12 ;  /* 0x0000000c00047308 */ /* 0x000e660000001000 */
[----:B------:R-:W-:Y:S02]  /*5070*/  ISETP.GT.U32.AND P0, PT, R18, R19, PT ;  /* 0x000000131200720c */ /* 0x000fe40003f04070 */
[----:B------:R-:W-:-:S11]  /*5080*/  ISETP.GE.AND P1, PT, R16, RZ, PT ;  /* 0x000000ff1000720c */ /* 0x000fd60003f26270 */
[----:B------:R-:W-:Y:S01]  /*5090*/  @!P0 IMAD.IADD R19, R19, 0x1, -R18 ;  /* 0x0000000113138824 */ /* 0x000fe200078e0a12 */
[----:B------:R-:W-:Y:S01]  /*50a0*/  @!P0 IADD3 R17, PT, PT, R17, 0x1, RZ ;  /* 0x0000000111118810 */ /* 0x000fe20007ffe0ff */
[----:B-1----:R-:W-:Y:S01]  /*50b0*/  VIADD R4, R4, 0xffffffe ;  /* 0x0ffffffe04047836 */ /* 0x002fe20000000000 */
[----:B------:R-:W-:Y:S02]  /*50c0*/  ISETP.NE.AND P0, PT, RZ, UR22, PT ;  /* 0x00000016ff007c0c */ /* 0x000fe4000bf05270 */
[----:B------:R-:W-:Y:S01]  /*50d0*/  ISETP.GE.U32.AND P2, PT, R19, R18, PT ;  /* 0x000000121300720c */ /* 0x000fe20003f46070 */
[----:B------:R-:W-:Y:S01]  /*50e0*/  IMAD.MOV.U32 R18, RZ, RZ, RZ ;  /* 0x000000ffff127224 */ /* 0x000fe200078e00ff */
[----:B------:R-:W1:Y:S11]  /*50f0*/  F2I.FTZ.U32.TRUNC.NTZ R19, R4 ;  /* 0x0000000400137305 */ /* 0x000e76000021f000 */
[----:B------:R-:W-:Y:S01]  /*5100*/  @P2 VIADD R17, R17, 0x1 ;  /* 0x0000000111112836 */ /* 0x000fe20000000000 */
[----:B-1----:R-:W-:-:S03]  /*5110*/  IADD3 R16, PT, PT, RZ, -R19, RZ ;  /* 0x80000013ff107210 */ /* 0x002fc60007ffe0ff */
[----:B------:R-:W-:-:S04]  /*5120*/  IMAD.MOV.U32 R12, RZ, RZ, R17 ;  /* 0x000000ffff0c7224 */ /* 0x000fc800078e0011 */
[----:B------:R-:W-:Y:S01]  /*5130*/  @!P1 IMAD.MOV R12, RZ, RZ, -R12 ;  /* 0x000000ffff0c9224 */ /* 0x000fe200078e0a0c */
[----:B------:R-:W-:Y:S01]  /*5140*/  @!P0 LOP3.LUT R12, RZ, UR22, RZ, 0x33, !PT ;  /* 0x00000016ff0c8c12 */ /* 0x000fe2000f8e33ff */
[----:B------:R-:W-:-:S03]  /*5150*/  IMAD R17, R16, R13, RZ ;  /* 0x0000000d10117224 */ /* 0x000fc600078e02ff */
[----:B------:R-:W-:Y:S01]  /*5160*/  IABS R4, R12 ;  /* 0x0000000c00047213 */ /* 0x000fe20000000000 */
[----:B------:R-:W-:Y:S01]  /*5170*/  IMAD.HI.U32 R17, R19, R17, R18 ;  /* 0x0000001113117227 */ /* 0x000fe200078e0012 */
[----:B------:R-:W-:-:S05]  /*5180*/  ISETP.GE.AND P1, PT, R12, RZ, PT ;  /* 0x000000ff0c00720c */ /* 0x000fca0003f26270 */
[----:B------:R-:W-:-:S05]  /*5190*/  IMAD.HI.U32 R16, R17, R4, RZ ;  /* 0x0000000411107227 */ /* 0x000fca00078e00ff */
[----:B------:R-:W-:-:S05]  /*51a0*/  IADD3 R16, PT, PT, -R16, RZ, RZ ;  /* 0x000000ff10107210 */ /* 0x000fca0007ffe1ff */
[----:B------:R-:W-:-:S05]  /*51b0*/  IMAD R4, R13, R16, R4 ;  /* 0x000000100d047224 */ /* 0x000fca00078e0204 */
[----:B------:R-:W-:-:S13]  /*51c0*/  ISETP.GT.U32.AND P0, PT, R13, R4, PT ;  /* 0x000000040d00720c */ /* 0x000fda0003f04070 */
[----:B------:R-:W-:Y:S01]  /*51d0*/  @!P0 IMAD.IADD R4, R4, 0x1, -R13 ;  /* 0x0000000104048824 */ /* 0x000fe200078e0a0d */
[----:B------:R-:W-:-:S04]  /*51e0*/  ISETP.NE.AND P0, PT, R0, RZ, PT ;  /* 0x000000ff0000720c */ /* 0x000fc80003f05270 */
[----:B------:R-:W-:-:S13]  /*51f0*/  ISETP.GT.U32.AND P2, PT, R13, R4, PT ;  /* 0x000000040d00720c */ /* 0x000fda0003f44070 */
[----:B------:R-:W-:-:S05]  /*5200*/  @!P2 IMAD.IADD R4, R4, 0x1, -R13 ;  /* 0x000000010404a824 */ /* 0x000fca00078e0a0d */
[----:B------:R-:W-:Y:S02]  /*5210*/  @!P1 IADD3 R4, PT, PT, -R4, RZ, RZ ;  /* 0x000000ff04049210 */ /* 0x000fe40007ffe1ff */
[----:B------:R-:W-:-:S07]  /*5220*/  @!P0 LOP3.LUT R4, RZ, R0, RZ, 0x33, !PT ;  /* 0x00000000ff048212 */ /* 0x000fce00078e33ff */
.L_x_70:
[----:B------:R-:W-:Y:S02]  /*5230*/  ISETP.GE.AND P0, PT, R22, UR5, PT ;  /* 0x0000000516007c0c */ /* 0x000fe4000bf06270 */
[----:B------:R-:W-:-:S11]  /*5240*/  LOP3.LUT R14, R14, 0x1, RZ, 0x3c, !PT ;  /* 0x000000010e0e7812 */ /* 0x000fd600078e3cff */
[----:B------:R-:W-:Y:S05]  /*5250*/  @!P0 BRA `(.L_x_71) ;  /* 0xfffffff400548947 */ /* 0x000fea000383ffff */
[----:B------:R-:W-:Y:S05]  /*5260*/  BSYNC B1 ;  /* 0x0000000000017941 */ /* 0x000fea0003800000 */
.L_x_65:
[----:B------:R-:W2:Y:S01]  /*5270*/  S2UR UR8, SR_CgaCtaId ;  /* 0x00000000000879c3 */ /* 0x000ea20000008800 */
[----:B-1----:R-:W-:Y:S01]  /*5280*/  MOV R7, 0x400 ;  /* 0x0000040000077802 */ /* 0x002fe20000000f00 */
[----:B------:R-:W-:Y:S02]  /*5290*/  IMAD.MOV.U32 R8, RZ, RZ, -0x80000000 ;  /* 0x80000000ff087424 */ /* 0x000fe400078e00ff */
[----:B--2---:R-:W-:-:S05]  /*52a0*/  IMAD.U32 R0, RZ, RZ, UR8 ;  /* 0x00000008ff007e24 */ /* 0x004fca000f8e00ff */
[----:B------:R-:W-:-:S04]  /*52b0*/  LEA R7, R0, R7, 0x18 ;  /* 0x0000000700077211 */ /* 0x000fc800078ec0ff */
[----:B------:R-:W1:Y:S02]  /*52c0*/  SYNCS.PHASECHK.TRANS64.TRYWAIT P0, [R7+URZ+0x98], R8 ;  /* 0x00009808070075a7 */ /* 0x000e6400080011ff */
[----:B-1----:R-:W-:Y:S05]  /*52d0*/  @!P0 BRA `(.L_x_72) ;  /* 0x0000002400d08947 */ /* 0x002fea0003800000 */
.L_x_125:
[----:B------:R-:W1:Y:S01]  /*52e0*/  SYNCS.PHASECHK.TRANS64.TRYWAIT P0, [R7+URZ+0xb8], R8 ;  /* 0x0000b808070075a7 */ /* 0x000e6200080011ff */
[----:B------:R-:W-:Y:S01]  /*52f0*/  PLOP3.LUT P1, PT, PT, PT, PT, 0x8, 0x80 ;  /* 0x000000000080781c */ /* 0x000fe20003f2e170 */
[----:B-1----:R-:W-:-:S12]  /*5300*/  @!P0 BRA `(.L_x_73) ;  /* 0x0000002400e08947 */ /* 0x002fd80003800000 */
.L_x_63:
[----:B------:R-:W-:-:S04]  /*5310*/  ULOP3.LUT UR8, UR25, 0xfffffffc, URZ, 0xc0, !UPT ;  /* 0xfffffffc19087892 */ /* 0x000fc8000f8ec0ff */
[----:B------:R-:W-:-:S09]  /*5320*/  UISETP.NE.AND UP0, UPT, UR8, 0x4, UPT ;  /* 0x000000040800788c */ /* 0x000fd2000bf05270 */
[----:B------:R-:W-:Y:S05]  /*5330*/  BRA.U UP0, `(.L_x_74) ;  /* 0x0000001900c87547 */ /* 0x000fea000b800000 */
[----:B------:R-:W-:-:S08]  /*5340*/  NOP ;  /* 0x0000000000007918 */ /* 0x000fd00000000000 */
[----:B------:R-:W2:-:S00]  /*5350*/  USETMAXREG.DEALLOC.CTAPOOL 0xa0 ;  /* 0x000000a0000079c8 */ /* 0x000e8000080e0500 */
[----:B--2---:R-:W-:Y:S05]  /*5360*/  @!P1 BRA `(.L_x_74) ;  /* 0x0000001800bc9947 */ /* 0x004fea0003800000 */
[----:B01----:R-:W0:Y:S01]  /*5370*/  S2R R7, SR_CgaCtaId ;  /* 0x0000000000077919 */ /* 0x003e220000008800 */
[----:B------:R-:W-:Y:S01]  /*5380*/  LEA.HI R8, R0, R0, RZ, 0x1 ;  /* 0x0000000000087211 */ /* 0x000fe200078f08ff */
[----:B------:R-:W-:Y:S01]  /*5390*/  UIMAD UR8, UR15, UR7, URZ ;  /* 0x000000070f0872a4 */ /* 0x000fe2000f8e02ff */
[----:B------:R-:W-:Y:S01]  /*53a0*/  IMAD.U32 R100, R2, 0x10000, RZ ;  /* 0x0001000002647824 */ /* 0x000fe200078e00ff */
[----:B------:R-:W-:Y:S01]  /*53b0*/  BSSY B3, `(.L_x_74) ;  /* 0x00001aa000037945 */ /* 0x000fe20003800000 */
[----:B---3--:R-:W-:Y:S02]  /*53c0*/  LOP3.LUT R9, R8, 0xfffffffe, RZ, 0xc0, !PT ;  /* 0xfffffffe08097812 */ /* 0x008fe400078ec0ff */
[----:B------:R-:W-:Y:S02]  /*53d0*/  CS2R R98, SRZ ;  /* 0x0000000000627805 */ /* 0x000fe4000001ff00 */
[----:B------:R-:W-:Y:S01]  /*53e0*/  LOP3.LUT R101, R2, 0x7f, RZ, 0xc0, !PT ;  /* 0x0000007f02657812 */ /* 0x000fe200078ec0ff */
[----:B------:R-:W-:Y:S01]  /*53f0*/  IMAD.U32 R90, RZ, RZ, UR8 ;  /* 0x00000008ff5a7e24 */ /* 0x000fe2000f8e00ff */
[C---:B------:R-:W-:Y:S01]  /*5400*/  ISETP.NE.AND P0, PT, R0.reuse, R9, PT ;  /* 0x000000090000720c */ /* 0x040fe20003f05270 */
[----:B------:R-:W-:Y:S01]  /*5410*/  IMAD.MOV.U32 R94, RZ, RZ, RZ ;  /* 0x000000ffff5e7224 */ /* 0x000fe200078e00ff */
[----:B------:R-:W-:Y:S01]  /*5420*/  SHF.R.U32.HI R9, RZ, 0x1, R8 ;  /* 0x00000001ff097819 */ /* 0x000fe20000011608 */
[----:B------:R-:W-:Y:S01]  /*5430*/  IMAD.MOV.U32 R97, RZ, RZ, RZ ;  /* 0x000000ffff617224 */ /* 0x000fe200078e00ff */
[----:B------:R-:W-:Y:S01]  /*5440*/  ISETP.LT.AND P0, PT, R0, RZ, P0 ;  /* 0x000000ff0000720c */ /* 0x000fe20000701270 */
[----:B------:R-:W-:Y:S01]  /*5450*/  IMAD R90, R90, UR6, RZ ;  /* 0x000000065a5a7c24 */ /* 0x000fe2000f8e02ff */
[----:B------:R-:W-:Y:S01]  /*5460*/  MOV R0, 0x400 ;  /* 0x0000040000007802 */ /* 0x000fe20000000f00 */
[----:B------:R-:W-:Y:S01]  /*5470*/  VIADD R8, R9, 0xffffffff ;  /* 0xffffffff09087836 */ /* 0x000fe20000000000 */
[----:B------:R-:W-:-:S04]  /*5480*/  LOP3.LUT R100, R100, 0x600000, RZ, 0xc0, !PT ;  /* 0x0060000064647812 */ /* 0x000fc800078ec0ff */
[----:B------:R-:W-:-:S05]  /*5490*/  LOP3.LUT R100, R100, 0x100, RZ, 0xfc, !PT ;  /* 0x0000010064647812 */ /* 0x000fca00078efcff */
[----:B------:R-:W-:-:S04]  /*54a0*/  @!P0 IMAD.MOV R8, RZ, RZ, R9 ;  /* 0x000000ffff088224 */ /* 0x000fc800078e0209 */
[----:B------:R-:W-:Y:S01]  /*54b0*/  IMAD.IADD R95, R8, 0x1, R8 ;  /* 0x00000001085f7824 */ /* 0x000fe200078e0208 */
[----:B0-----:R-:W-:-:S05]  /*54c0*/  LEA R0, R7, R0, 0x18 ;  /* 0x0000000007007211 */ /* 0x001fca00078ec0ff */
[----:B------:R-:W-:-:S05]  /*54d0*/  VIADD R0, R0, 0xd8 ;  /* 0x000000d800007836 */ /* 0x000fca0000000000 */
[----:B------:R-:W-:-:S07]  /*54e0*/  PRMT R95, R95, 0x654, R0 ;  /* 0x000006545f5f7816 */ /* 0x000fce0000000000 */
.L_x_86:
[----:B0-----:R-:W0:Y:S01]  /*54f0*/  S2UR UR8, SR_CgaCtaId ;  /* 0x00000000000879c3 */ /* 0x001e220000008800 */
[----:B------:R-:W-:Y:S01]  /*5500*/  MOV R7, 0x400 ;  /* 0x0000040000077802 */ /* 0x000fe20000000f00 */
[----:B------:R-:W-:Y:S01]  /*5510*/  BSSY B0, `(.L_x_75) ;  /* 0x000000f000007945 */ /* 0x000fe20003800000 */
[----:B------:R-:W-:Y:S01]  /*5520*/  SHF.L.U32 R8, R98, 0x1f, RZ ;  /* 0x0000001f62087819 */ /* 0x000fe200000006ff */
[----:B------:R-:W-:Y:S01]  /*5530*/  HFMA2 R10, -RZ, RZ, 0, 5.9604644775390625e-08 ;  /* 0x00000001ff0a7431 */ /* 0x000fe200000001ff */
[----:B------:R-:W-:Y:S01]  /*5540*/  SHF.R.S32.HI R11, RZ, 0x1f, R4 ;  /* 0x0000001fff0b7819 */ /* 0x000fe20000011404 */
[----:B------:R-:W-:Y:S02]  /*5550*/  IMAD.U32 R12, R99, -0x80000000, RZ ;  /* 0x80000000630c7824 */ /* 0x000fe400078e00ff */
[----:B------:R-:W1:Y:S01]  /*5560*/  LDC R13, c[0x0][0x5f4] ;  /* 0x00017d00ff0d7b82 */ /* 0x000e620000000800 */
[----:B0-----:R-:W-:Y:S01]  /*5570*/  MOV R0, UR8 ;  /* 0x0000000800007c02 */ /* 0x001fe20008000f00 */
[----:B------:R-:W0:Y:S03]  /*5580*/  LDCU.64 UR8, c[0x0][0x618] ;  /* 0x0000c300ff0877ac */ /* 0x000e260008000a00 */
[----:B------:R-:W-:-:S05]  /*5590*/  LEA R7, R0, R7, 0x18 ;  /* 0x0000000700077211 */ /* 0x000fca00078ec0ff */
[----:B------:R-:W-:-:S04]  /*55a0*/  IMAD R9, R94, 0x8, R7 ;  /* 0x000000085e097824 */ /* 0x000fc800078e0207 */
[----:B------:R-:W2:Y:S01]  /*55b0*/  SYNCS.PHASECHK.TRANS64.TRYWAIT P0, [R9+URZ+0xa0], R8 ;  /* 0x0000a008090075a7 */ /* 0x000ea200080011ff */
[----:B0-----:R-:W-:Y:S02]  /*55c0*/  IMAD R11, R11, UR8, RZ ;  /* 0x000000080b0b7c24 */ /* 0x001fe4000f8e02ff */
[----:B------:R-:W-:-:S04]  /*55d0*/  IMAD.WIDE.U32 R20, R4, UR8, RZ ;  /* 0x0000000804147c25 */ /* 0x000fc8000f8e00ff */
[----:B------:R-:W-:Y:S01]  /*55e0*/  IMAD R11, R4, UR9, R11 ;  /* 0x00000009040b7c24 */ /* 0x000fe2000f8e020b */
[----:B-12---:R-:W-:Y:S06]  /*55f0*/  @!P0 BRA `(.L_x_76) ;  /* 0x0000002400408947 */ /* 0x006fec0003800000 */
.L_x_127:
[----:B------:R-:W-:Y:S05]  /*5600*/  BSYNC B0 ;  /* 0x0000000000007941 */ /* 0x000fea0003800000 */
.L_x_75:
[----:B------:R1:W-:Y:S01]  /*5610*/  SYNCS.ARRIVE.TRANS64.ART0 RZ, [R9+URZ+0xb0], R10 ;  /* 0x0000b00a09ff79a7 */ /* 0x0003e200085000ff */
[----:B------:R-:W-:Y:S01]  /*5620*/  IABS R8, R13 ;  /* 0x0000000d00087213 */ /* 0x000fe20000000000 */
[----:B------:R-:W-:Y:S01]  /*5630*/  BSSY B0, `(.L_x_77) ;  /* 0x000000c000007945 */ /* 0x000fe20003800000 */
[----:B------:R-:W-:Y:S02]  /*5640*/  MOV R14, RZ ;  /* 0x000000ff000e7202 */ /* 0x000fe40000000f00 */
[----:B------:R-:W2:Y:S01]  /*5650*/  I2F.RP R16, R8 ;  /* 0x0000000800107306 */ /* 0x000ea20000209400 */
[----:B------:R-:W3:Y:S07]  /*5660*/  SYNCS.PHASECHK.TRANS64.TRYWAIT P0, [R7+URZ+0xc0], R12 ;  /* 0x0000c00c070075a7 */ /* 0x000eee00080011ff */
[----:B0-2---:R-:W0:Y:S02]  /*5670*/  MUFU.RCP R15, R16 ;  /* 0x00000010000f7308 */ /* 0x005e240000001000 */
[----:B0-----:R-:W-:-:S06]  /*5680*/  IADD3 R15, PT, PT, R15, 0xffffffe, RZ ;  /* 0x0ffffffe0f0f7810 */ /* 0x001fcc0007ffe0ff */
[----:B------:R-:W0:Y:S02]  /*5690*/  F2I.FTZ.U32.TRUNC.NTZ R15, R15 ;  /* 0x0000000f000f7305 */ /* 0x000e24000021f000 */
[----:B0-----:R-:W-:-:S05]  /*56a0*/  IADD3 R4, PT, PT, RZ, -R15, RZ ;  /* 0x8000000fff047210 */ /* 0x001fca0007ffe0ff */
[----:B-1----:R-:W-:Y:S01]  /*56b0*/  IMAD R9, R4, R8, RZ ;  /* 0x0000000804097224 */ /* 0x002fe200078e02ff */
[----:B------:R-:W-:-:S03]  /*56c0*/  IABS R4, R6 ;  /* 0x0000000600047213 */ /* 0x000fc60000000000 */
[----:B------:R-:W-:Y:S01]  /*56d0*/  IMAD.HI.U32 R14, R15, R9, R14 ;  /* 0x000000090f0e7227 */ /* 0x000fe200078e000e */
[----:B---3--:R-:W-:Y:S05]  /*56e0*/  @!P0 BRA `(.L_x_78) ;  /* 0x0000002400208947 */ /* 0x008fea0003800000 */
.L_x_129:
[----:B------:R-:W-:Y:S05]  /*56f0*/  BSYNC B0 ;  /* 0x0000000000007941 */ /* 0x000fea0003800000 */
.L_x_77:
[----:B------:R-:W1:Y:S01]  /*5700*/  LDS R9, [R3+UR4+0x18000] ;  /* 0x0180000403097984 */ /* 0x000e620008000800 */
[----:B------:R-:W-:Y:S01]  /*5710*/  IMAD.HI.U32 R14, R14, R4, RZ ;  /* 0x000000040e0e7227 */ /* 0x000fe200078e00ff */
[----:B------:R-:W2:Y:S01]  /*5720*/  LDCU UR8, c[0x0][0x660] ;  /* 0x0000cc00ff0877ac */ /* 0x000ea20008000800 */
[----:B------:R-:W-:Y:S01]  /*5730*/  BSSY.RECONVERGENT B2, `(.L_x_79) ;  /* 0x0000023000027945 */ /* 0x000fe20003800200 */
[----:B------:R3:W-:Y:S06]  /*5740*/  MEMBAR.ALL.CTA ;  /* 0x0000000000007992 */ /* 0x0007ec0000008000 */
[----:B---3--:R-:W3:Y:S01]  /*5750*/  FENCE.VIEW.ASYNC.S ;  /* 0x00000000000073c6 */ /* 0x008ee20000000000 */
[----:B------:R-:W-:Y:S01]  /*5760*/  IADD3 R94, PT, PT, R94, 0x1, RZ ;  /* 0x000000015e5e7810 */ /* 0x000fe20007ffe0ff */
[----:B------:R-:W-:Y:S01]  /*5770*/  IMAD.WIDE R104, R5, 0x80, RZ ;  /* 0x0000008005687825 */ /* 0x000fe200078e02ff */
[----:B------:R-:W-:-:S02]  /*5780*/  IADD3 R15, PT, PT, -R14, RZ, RZ ;  /* 0x000000ff0e0f7210 */ /* 0x000fc40007ffe1ff */
[----:B------:R-:W-:-:S03]  /*5790*/  IADD3 R11, PT, PT, R21, R11, RZ ;  /* 0x0000000b150b7210 */ /* 0x000fc60007ffe0ff */
[----:B------:R-:W-:-:S05]  /*57a0*/  IMAD R15, R8, R15, R4 ;  /* 0x0000000f080f7224 */ /* 0x000fca00078e0204 */
[----:B------:R-:W-:Y:S02]  /*57b0*/  ISETP.GT.U32.AND P1, PT, R8, R15, PT ;  /* 0x0000000f0800720c */ /* 0x000fe40003f24070 */
[----:B--2---:R-:W-:Y:S01]  /*57c0*/  MOV R12, UR8 ;  /* 0x00000008000c7c02 */ /* 0x004fe20008000f00 */
[----:B---3--:R2:W-:Y:S10]  /*57d0*/  SYNCS.ARRIVE.TRANS64.ART0 RZ, [R7+URZ+0xc8], R10 ;  /* 0x0000c80a07ff79a7 */ /* 0x0085f400085000ff */
[----:B------:R-:W-:Y:S01]  /*57e0*/  @!P1 IMAD.IADD R15, R15, 0x1, -R8 ;  /* 0x000000010f0f9824 */ /* 0x000fe200078e0a08 */
[----:B------:R-:W-:-:S02]  /*57f0*/  @!P1 IADD3 R14, PT, PT, R14, 0x1, RZ ;  /* 0x000000010e0e9810 */ /* 0x000fc40007ffe0ff */
[----:B------:R-:W-:Y:S02]  /*5800*/  ISETP.NE.AND P1, PT, R13, RZ, PT ;  /* 0x000000ff0d00720c */ /* 0x000fe40003f25270 */
[----:B------:R-:W-:Y:S02]  /*5810*/  ISETP.GE.U32.AND P2, PT, R15, R8, PT ;  /* 0x000000080f00720c */ /* 0x000fe40003f46070 */
[----:B------:R-:W-:Y:S01]  /*5820*/  LOP3.LUT R8, R6, R13, RZ, 0x3c, !PT ;  /* 0x0000000d06087212 */ /* 0x000fe200078e3cff */
[----:B-1----:R-:W1:Y:S03]  /*5830*/  MUFU.RCP R4, R9 ;  /* 0x0000000900047308 */ /* 0x002e660000001000 */
[----:B------:R-:W-:-:S07]  /*5840*/  ISETP.GE.AND P0, PT, R8, RZ, PT ;  /* 0x000000ff0800720c */ /* 0x000fce0003f06270 */
[----:B------:R-:W-:-:S05]  /*5850*/  @P2 VIADD R14, R14, 0x1 ;  /* 0x000000010e0e2836 */ /* 0x000fca0000000000 */
[----:B------:R-:W-:Y:S01]  /*5860*/  MOV R8, R14 ;  /* 0x0000000e00087202 */ /* 0x000fe20000000f00 */
[----:B-1----:R-:W-:-:S04]  /*5870*/  FFMA R15, -R9, R4, 1 ;  /* 0x3f800000090f7423 */ /* 0x002fc80000000104 */
[----:B------:R-:W-:Y:S01]  /*5880*/  @!P0 IMAD.MOV R8, RZ, RZ, -R8 ;  /* 0x000000ffff088224 */ /* 0x000fe200078e0a08 */
[----:B------:R-:W1:Y:S01]  /*5890*/  FCHK P0, R12, R9 ;  /* 0x000000090c007302 */ /* 0x000e620000000000 */
[----:B------:R-:W-:Y:S01]  /*58a0*/  @!P1 LOP3.LUT R8, RZ, R13, RZ, 0x33, !PT ;  /* 0x0000000dff089212 */ /* 0x000fe200078e33ff */
[----:B------:R-:W-:-:S04]  /*58b0*/  FFMA R15, R4, R15, R4 ;  /* 0x0000000f040f7223 */ /* 0x000fc80000000004 */
[----:B------:R-:W-:Y:S01]  /*58c0*/  FFMA R4, R15, UR8, RZ ;  /* 0x000000080f047c23 */ /* 0x000fe200080000ff */
[----:B--2---:R-:W-:-:S03]  /*58d0*/  IMAD.MOV R10, RZ, RZ, -R8 ;  /* 0x000000ffff0a7224 */ /* 0x004fc600078e0a08 */
[----:B------:R-:W-:Y:S01]  /*58e0*/  FFMA R96, -R9, R4, UR8 ;  /* 0x0000000809607e23 */ /* 0x000fe20008000104 */
[----:B------:R-:W-:Y:S01]  /*58f0*/  IMAD R6, R13, R10, R6 ;  /* 0x0000000a0d067224 */ /* 0x000fe200078e0206 */
[----:B------:R-:W-:Y:S02]  /*5900*/  SHF.R.S32.HI R10, RZ, 0x1f, R8 ;  /* 0x0000001fff0a7819 */ /* 0x000fe40000011408 */
[----:B------:R-:W-:Y:S02]  /*5910*/  FFMA R96, R15, R96, R4 ;  /* 0x000000600f607223 */ /* 0x000fe40000000004 */
[----:B------:R-:W-:Y:S01]  /*5920*/  SHF.R.S32.HI R4, RZ, 0x1f, R6 ;  /* 0x0000001fff047819 */ /* 0x000fe20000011406 */
[----:B-1----:R-:W-:Y:S06]  /*5930*/  @!P0 BRA `(.L_x_80) ;  /* 0x0000000000088947 */ /* 0x002fec0003800000 */
[----:B------:R-:W-:Y:S02]  /*5940*/  MOV R14, 0x5960 ;  /* 0x00005960000e7802 */ /* 0x000fe40000000f00 */
[----:B0-----:R-:W-:Y:S05]  /*5950*/  CALL.REL.NOINC `($__internal_3_$__cuda_sm3x_div_rn_noftz_f32_slowpath) ;  /* 0x0000002000f07944 */ /* 0x001fea0003c00000 */
.L_x_80:
[----:B------:R-:W-:Y:S05]  /*5960*/  BSYNC.RECONVERGENT B2 ;  /* 0x0000000000027941 */ /* 0x000fea0003800200 */
.L_x_79:
[----:B------:R-:W-:Y:S01]  /*5970*/  SHF.L.U32 R12, R97, 0x1f, RZ ;  /* 0x0000001f610c7819 */ /* 0x000fe200000006ff */
[----:B------:R-:W-:Y:S03]  /*5980*/  BSSY B0, `(.L_x_81) ;  /* 0x0000003000007945 */ /* 0x000fe60003800000 */
[----:B------:R-:W1:Y:S02]  /*5990*/  SYNCS.PHASECHK.TRANS64.TRYWAIT P0, [R7+URZ+0xd0], R12 ;  /* 0x0000d00c070075a7 */ /* 0x000e6400080011ff */
[----:B-1----:R-:W-:Y:S05]  /*59a0*/  @!P0 BRA `(.L_x_82) ;  /* 0x00000020008c8947 */ /* 0x002fea0003800000 */
.L_x_131:
[----:B------:R-:W-:Y:S05]  /*59b0*/  BSYNC B0 ;  /* 0x0000000000007941 */ /* 0x000fea0003800000 */
.L_x_81:
[----:B------:R-:W2:Y:S01]  /*59c0*/  LDCU.64 UR10, c[0x0][0x610] ;  /* 0x0000c200ff0a77ac */ /* 0x000ea20008000a00 */
[----:B------:R-:W-:Y:S01]  /*59d0*/  LEA R93, R5, R101, 0x7 ;  /* 0x00000065055d7211 */ /* 0x000fe200078e38ff */
[----:B------:R-:W-:Y:S01]  /*59e0*/  HFMA2 R45, -RZ, RZ, 0, 0 ;  /* 0x00000000ff2d7431 */ /* 0x000fe200000001ff */
[----:B------:R-:W-:Y:S01]  /*59f0*/  BSSY.RECONVERGENT B0, `(.L_x_83) ;  /* 0x00000d3000007945 */ /* 0x000fe20003800200 */
[----:B------:R-:W3:Y:S01]  /*5a00*/  LDCU.64 UR8, c[0x0][0x608] ;  /* 0x0000c100ff0877ac */ /* 0x000ee20008000a00 */
[----:B------:R-:W-:Y:S02]  /*5a10*/  PLOP3.LUT P2, PT, PT, PT, PT, 0x80, 0x8 ;  /* 0x000000000008781c */ /* 0x000fe40003f4f070 */
[----:B------:R-:W-:Y:S01]  /*5a20*/  LOP3.LUT R92, R104, 0x7f, R2, 0xf8, !PT ;  /* 0x0000007f685c7812 */ /* 0x000fe200078ef802 */
[----:B------:R-:W4:Y:S01]  /*5a30*/  LDCU UR12, c[0x0][0x440] ;  /* 0x00008800ff0c77ac */ /* 0x000f220008000800 */
[----:B012---:R-:W-:Y:S01]  /*5a40*/  IMAD R7, R10, UR10, RZ ;  /* 0x0000000a0a077c24 */ /* 0x007fe2000f8e02ff */
[----:B------:R-:W-:-:S03]  /*5a50*/  MOV R10, R20 ;  /* 0x00000014000a7202 */ /* 0x000fc60000000f00 */
[C---:B------:R-:W-:Y:S02]  /*5a60*/  IMAD R7, R8.reuse, UR11, R7 ;  /* 0x0000000b08077c24 */ /* 0x040fe4000f8e0207 */
[----:B------:R-:W-:Y:S01]  /*5a70*/  IMAD.WIDE.U32 R10, R8, UR10, R10 ;  /* 0x0000000a080a7c25 */ /* 0x000fe2000f8e000a */
[----:B----4-:R-:W-:-:S03]  /*5a80*/  ISETP.GE.AND P1, PT, R93, UR12, PT ;  /* 0x0000000c5d007c0c */ /* 0x010fc6000bf26270 */
[----:B---3--:R-:W-:Y:S01]  /*5a90*/  IMAD R91, R4, UR8, RZ ;  /* 0x00000008045b7c24 */ /* 0x008fe2000f8e02ff */
[----:B------:R-:W-:-:S03]  /*5aa0*/  IADD3 R11, PT, PT, R11, R7, RZ ;  /* 0x000000070b0b7210 */ /* 0x000fc60007ffe0ff */
[C---:B------:R-:W-:Y:S02]  /*5ab0*/  IMAD R91, R6.reuse, UR9, R91 ;  /* 0x00000009065b7c24 */ /* 0x040fe4000f8e025b */
[----:B------:R-:W-:-:S05]  /*5ac0*/  IMAD.WIDE.U32 R102, R6, UR8, R10 ;  /* 0x0000000806667c25 */ /* 0x000fca000f8e000a */
[----:B------:R-:W-:-:S07]  /*5ad0*/  IADD3 R91, PT, PT, R103, R91, RZ ;  /* 0x0000005b675b7210 */ /* 0x000fce0007ffe0ff */
.L_x_84:
[----:B------:R-:W-:Y:S01]  /*5ae0*/  IMAD.IADD R44, R100, 0x1, R45 ;  /* 0x00000001642c7824 */ /* 0x000fe200078e022d */
[----:B0-----:R-:W0:Y:S01]  /*5af0*/  LDCU.64 UR10, c[0x0][0x600] ;  /* 0x0000c000ff0a77ac */ /* 0x001e220008000a00 */
[----:B------:R-:W1:Y:S03]  /*5b00*/  LDC.64 R130, c[0x0][0x358] ;  /* 0x0000d600ff827b82 */ /* 0x000e660000000a00 */
[C---:B------:R-:W-:Y:S02]  /*5b10*/  R2UR UR8, R44.reuse ;  /* 0x000000002c0872ca */ /* 0x040fe400000e0000 */
[C---:B------:R-:W-:Y:S02]  /*5b20*/  R2UR UR13, R44.reuse ;  /* 0x000000002c0d72ca */ /* 0x040fe400000e0000 */
[----:B------:R-:W-:-:S09]  /*5b30*/  R2UR UR12, R44 ;  /* 0x000000002c0c72ca */ /* 0x000fd200000e0000 */
[----:B------:R-:W2:Y:S01]  /*5b40*/  LDTM.x32 R4, tmem[UR8] ;  /* 0x00000008000479ee */ /* 0x000ea200082c0000 */
[----:B------:R-:W3:Y:S01]  /*5b50*/  LDTM.x32 R52, tmem[UR8+0x20] ;  /* 0x00002008003479ee */ /* 0x000ee200082c0000 */
[----:B------:R-:W4:Y:S01]  /*5b60*/  LDCU.64 UR8, c[0x0][0x5e0] ;  /* 0x0000bc00ff0877ac */ /* 0x000f220008000a00 */
[----:B-1----:R-:W-:Y:S02]  /*5b70*/  @!P1 R2UR UR36, R130 ;  /* 0x00000000822492ca */ /* 0x002fe400000e0000 */
[----:B------:R-:W-:Y:S01]  /*5b80*/  @!P1 R2UR UR37, R131 ;  /* 0x00000000832592ca */ /* 0x000fe200000e0000 */
[-C--:B--2---:R-:W-:Y:S02]  /*5b90*/  FMUL2 R4, R4.F32x2.HI_LO, R96.reuse.F32 ;  /* 0x000000600404724a */ /* 0x084fe40001000000 */
[-C--:B------:R-:W-:Y:S02]  /*5ba0*/  FMUL2 R10, R10.F32x2.HI_LO, R96.reuse.F32 ;  /* 0x000000600a0a724a */ /* 0x080fe40001000000 */
[----:B------:R-:W-:Y:S01]  /*5bb0*/  FMUL2 R8, R8.F32x2.HI_LO, R96.F32 ;  /* 0x000000600808724a */ /* 0x000fe20001000000 */
[----:B------:R-:W-:Y:S01]  /*5bc0*/  F2FP.SATFINITE.E4M3.F32.PACK_AB_MERGE_C R107, R5, R4, RZ ;  /* 0x00000004056b723e */ /* 0x000fe200048070ff */
        /* <DEDUP_REMOVED lines=17> */
[----:B------:R-:W-:Y:S01]  /*5ce0*/  IADD3 R22, P0, PT, R45, R102, RZ ;  /* 0x000000662d167210 */ /* 0x000fe20007f1e0ff */
[----:B------:R-:W-:Y:S01]  /*5cf0*/  FMUL2 R6, R32.F32x2.HI_LO, R96.F32 ;  /* 0x000000602006724a */ /* 0x000fe20001000000 */
[----:B------:R-:W-:Y:S01]  /*5d00*/  F2FP.SATFINITE.E4M3.F32.PACK_AB_MERGE_C R121, R19, R18, RZ ;  /* 0x000000121379723e */ /* 0x000fe200048070ff */
[----:B---3--:R-:W-:-:S02]  /*5d10*/  FMUL2 R4, R54.F32x2.HI_LO, R96.F32 ;  /* 0x000000603604724a */ /* 0x008fc40001000000 */
[----:B0-----:R-:W-:Y:S02]  /*5d20*/  IMAD R19, R105, UR10, RZ ;  /* 0x0000000a69137c24 */ /* 0x001fe4000f8e02ff */
[-C--:B------:R-:W-:Y:S02]  /*5d30*/  FMUL2 R8, R52.F32x2.HI_LO, R96.reuse.F32 ;  /* 0x000000603408724a */ /* 0x080fe40001000000 */
[----:B------:R-:W-:Y:S02]  /*5d40*/  IMAD.X R23, RZ, RZ, R91, P0 ;  /* 0x000000ffff177224 */ /* 0x000fe400000e065b */
[-C--:B------:R-:W-:Y:S02]  /*5d50*/  FMUL2 R10, R58.F32x2.HI_LO, R96.reuse.F32 ;  /* 0x000000603a0a724a */ /* 0x080fe40001000000 */
[----:B------:R-:W-:Y:S02]  /*5d60*/  IMAD R19, R92, UR11, R19 ;  /* 0x0000000b5c137c24 */ /* 0x000fe4000f8e0213 */
[----:B------:R-:W-:-:S02]  /*5d70*/  FMUL2 R12, R56.F32x2.HI_LO, R96.F32 ;  /* 0x00000060380c724a */ /* 0x000fc40001000000 */
[----:B------:R-:W-:Y:S01]  /*5d80*/  IMAD.WIDE.U32 R22, R92, UR10, R22 ;  /* 0x0000000a5c167c25 */ /* 0x000fe2000f8e0016 */
[----:B------:R-:W0:Y:S03]  /*5d90*/  LDTM.x32 R28, tmem[UR13+0x40] ;  /* 0x0000400d001c79ee */ /* 0x000e2600082c0000 */
[----:B------:R-:W-:Y:S01]  /*5da0*/  FMUL2 R16, R16.F32x2.HI_LO, R96.F32 ;  /* 0x000000601010724a */ /* 0x000fe20001000000 */
[----:B------:R-:W-:Y:S01]  /*5db0*/  F2FP.SATFINITE.E4M3.F32.PACK_AB_MERGE_C R120, R21, R20, RZ ;  /* 0x000000141578723e */ /* 0x000fe200048070ff */
[-C--:B------:R-:W-:Y:S01]  /*5dc0*/  FMUL2 R26, R26.F32x2.HI_LO, R96.reuse.F32 ;  /* 0x000000601a1a724a */ /* 0x080fe20001000000 */
[----:B----4-:R-:W-:Y:S01]  /*5dd0*/  IADD3 R118, P0, PT, R22, UR8, RZ ;  /* 0x0000000816767c10 */ /* 0x010fe2000ff1e0ff */
[----:B------:R-:W-:Y:S01]  /*5de0*/  FMUL2 R24, R24.F32x2.HI_LO, R96.F32 ;  /* 0x000000601818724a */ /* 0x000fe20001000000 */
[----:B------:R-:W-:Y:S01]  /*5df0*/  F2FP.SATFINITE.E4M3.F32.PACK_AB_MERGE_C R113, R17, R16, RZ ;  /* 0x000000101171723e */ /* 0x000fe200048070ff */
[----:B------:R-:W-:Y:S01]  /*5e00*/  FMUL2 R16, R62.F32x2.HI_LO, R96.F32 ;  /* 0x000000603e10724a */ /* 0x000fe20001000000 */
[----:B------:R-:W1:Y:S01]  /*5e10*/  LDCU UR8, c[0x0][0x440] ;  /* 0x00008800ff0877ac */ /* 0x000e620008000800 */
[----:B------:R-:W-:Y:S01]  /*5e20*/  F2FP.SATFINITE.E4M3.F32.PACK_AB_MERGE_C R116, R27, R26, RZ ;  /* 0x0000001a1b74723e */ /* 0x000fe200048070ff */
[----:B------:R-:W-:Y:S01]  /*5e30*/  FMUL2 R60, R60.F32x2.HI_LO, R96.F32 ;  /* 0x000000603c3c724a */ /* 0x000fe20001000000 */
[----:B------:R-:W-:Y:S01]  /*5e40*/  F2FP.SATFINITE.E4M3.F32.PACK_AB_MERGE_C R117, R25, R24, RZ ;  /* 0x000000181975723e */ /* 0x000fe200048070ff */
[----:B------:R-:W-:Y:S01]  /*5e50*/  FMUL2 R66, R66.F32x2.HI_LO, R96.F32 ;  /* 0x000000604242724a */ /* 0x000fe20001000000 */
[----:B------:R-:W-:Y:S01]  /*5e60*/  F2FP.SATFINITE.E4M3.F32.PACK_AB_MERGE_C R122, R15, R14, RZ ;  /* 0x0000000e0f7a723e */ /* 0x000fe200048070ff */
[----:B------:R-:W-:Y:S01]  /*5e70*/  FMUL2 R64, R64.F32x2.HI_LO, R96.F32 ;  /* 0x000000604040724a */ /* 0x000fe20001000000 */
[----:B------:R-:W-:Y:S01]  /*5e80*/  F2FP.SATFINITE.E4M3.F32.PACK_AB_MERGE_C R123, R7, R6, RZ ;  /* 0x00000006077b723e */ /* 0x000fe200048070ff */
[-C--:B------:R-:W-:Y:S01]  /*5e90*/  FMUL2 R70, R70.F32x2.HI_LO, R96.reuse.F32 ;  /* 0x000000604646724a */ /* 0x080fe20001000000 */
[----:B------:R-:W-:Y:S01]  /*5ea0*/  IADD3.X R119, PT, PT, R23, UR9, R19, P0, !PT ;  /* 0x0000000917777c10 */ /* 0x000fe200087fe413 */
[----:B------:R-:W-:Y:S01]  /*5eb0*/  FMUL2 R68, R68.F32x2.HI_LO, R96.F32 ;  /* 0x000000604444724a */ /* 0x000fe20001000000 */
[----:B------:R-:W-:Y:S01]  /*5ec0*/  F2FP.SATFINITE.E4M3.F32.PACK_AB_MERGE_C R124, R5, R4, RZ ;  /* 0x00000004057c723e */ /* 0x000fe200048070ff */
[----:B------:R-:W-:Y:S01]  /*5ed0*/  FMUL2 R74, R74.F32x2.HI_LO, R96.F32 ;  /* 0x000000604a4a724a */ /* 0x000fe20001000000 */
[----:B------:R-:W-:Y:S01]  /*5ee0*/  F2FP.SATFINITE.E4M3.F32.PACK_AB_MERGE_C R125, R9, R8, RZ ;  /* 0x00000008097d723e */ /* 0x000fe200048070ff */
[----:B------:R-:W-:Y:S01]  /*5ef0*/  FMUL2 R72, R72.F32x2.HI_LO, R96.F32 ;  /* 0x000000604848724a */ /* 0x000fe20001000000 */
[----:B------:R-:W-:Y:S01]  /*5f00*/  F2FP.SATFINITE.E4M3.F32.PACK_AB_MERGE_C R126, R11, R10, RZ ;  /* 0x0000000a0b7e723e */ /* 0x000fe200048070ff */
[----:B0-----:R-:W-:Y:S01]  /*5f10*/  FMUL2 R62, R30.F32x2.HI_LO, R96.F32 ;  /* 0x000000601e3e724a */ /* 0x001fe20001000000 */
[----:B------:R-:W-:Y:S01]  /*5f20*/  F2FP.SATFINITE.E4M3.F32.PACK_AB_MERGE_C R127, R13, R12, RZ ;  /* 0x0000000c0d7f723e */ /* 0x000fe200048070ff */
[----:B------:R-:W-:Y:S01]  /*5f30*/  FMUL2 R84, R28.F32x2.HI_LO, R96.F32 ;  /* 0x000000601c54724a */ /* 0x000fe20001000000 */
[----:B------:R-:W-:Y:S01]  /*5f40*/  F2FP.SATFINITE.E4M3.F32.PACK_AB_MERGE_C R128, R17, R16, RZ ;  /* 0x000000101180723e */ /* 0x000fe200048070ff */
[-C--:B------:R-:W-:Y:S01]  /*5f50*/  FMUL2 R86, R34.F32x2.HI_LO, R96.reuse.F32 ;  /* 0x000000602256724a */ /* 0x080fe20001000000 */
[----:B-1----:R-:W-:Y:S01]  /*5f60*/  ISETP.GE.AND P0, PT, R93, UR8, PT ;  /* 0x000000085d007c0c */ /* 0x002fe2000bf06270 */
[----:B------:R-:W-:Y:S01]  /*5f70*/  FMUL2 R88, R32.F32x2.HI_LO, R96.F32 ;  /* 0x000000602058724a */ /* 0x000fe20001000000 */
[----:B------:R-:W-:Y:S01]  /*5f80*/  F2FP.SATFINITE.E4M3.F32.PACK_AB_MERGE_C R61, R61, R60, RZ ;  /* 0x0000003c3d3d723e */ /* 0x000fe200048070ff */
[----:B------:R-:W0:Y:S01]  /*5f90*/  LDTM.x32 R4, tmem[UR12+0x60] ;  /* 0x0000600c000479ee */ /* 0x000e2200082c0000 */
        /* <DEDUP_REMOVED lines=9> */
[----:B------:R-:W-:Y:S01]  /*6030*/  @!P0 R2UR UR12, R130 ;  /* 0x00000000820c82ca */ /* 0x000fe200000e0000 */
        /* <DEDUP_REMOVED lines=53> */
[----:B------:R-:W-:-:S02]  /*6390*/  F2FP.SATFINITE.E4M3.F32.PACK_AB_MERGE_C R62, R63, R62, RZ ;  /* 0x0000003e3f3e723e */ /* 0x000fc400048070ff */
[----:B------:R-:W-:Y:S02]  /*63a0*/  F2FP.SATFINITE.E4M3.F32.PACK_AB_MERGE_C R85, R85, R84, RZ ;  /* 0x000000545555723e */ /* 0x000fe400048070ff */
[----:B------:R-:W-:Y:S02]  /*63b0*/  F2FP.SATFINITE.E4M3.F32.PACK_AB_MERGE_C R86, R87, R86, RZ ;  /* 0x000000565756723e */ /* 0x000fe400048070ff */
[----:B------:R-:W-:Y:S02]  /*63c0*/  F2FP.SATFINITE.E4M3.F32.PACK_AB_MERGE_C R89, R89, R88, RZ ;  /* 0x000000585959723e */ /* 0x000fe400048070ff */
[----:B------:R-:W-:Y:S02]  /*63d0*/  F2FP.SATFINITE.E4M3.F32.PACK_AB_MERGE_C R54, R55, R54, RZ ;  /* 0x000000363736723e */ /* 0x000fe400048070ff */
[----:B------:R-:W-:Y:S02]  /*63e0*/  F2FP.SATFINITE.E4M3.F32.PACK_AB_MERGE_C R58, R59, R58, RZ ;  /* 0x0000003a3b3a723e */ /* 0x000fe400048070ff */
        /* <DEDUP_REMOVED lines=11> */
[----:B------:R-:W-:Y:S02]  /*64a0*/  PRMT R9, R9, 0x5410, R10 ;  /* 0x0000541009097816 */ /* 0x000fe4000000000a */
[----:B------:R-:W-:-:S02]  /*64b0*/  PRMT R8, R5, 0x5410, R6 ;  /* 0x0000541005087816 */ /* 0x000fc40000000006 */
[----:B------:R-:W-:Y:S02]  /*64c0*/  PRMT R10, R7, 0x5410, R4 ;  /* 0x00005410070a7816 */ /* 0x000fe40000000004 */
[----:B------:R-:W-:Y:S02]  /*64d0*/  PRMT R24, R125, 0x5410, R124 ;  /* 0x000054107d187816 */ /* 0x000fe4000000007c */
[----:B------:R-:W-:Y:S02]  /*64e0*/  PRMT R25, R127, 0x5410, R126 ;  /* 0x000054107f197816 */ /* 0x000fe4000000007e */
[----:B------:R-:W-:Y:S02]  /*64f0*/  PRMT R26, R61, 0x5410, R128 ;  /* 0x000054103d1a7816 */ /* 0x000fe40000000080 */
[----:B------:R-:W-:Y:S02]  /*6500*/  PRMT R27, R65, 0x5410, R66 ;  /* 0x00005410411b7816 */ /* 0x000fe40000000042 */
[----:B------:R-:W-:-:S02]  /*6510*/  PRMT R20, R69, 0x5410, R70 ;  /* 0x0000541045147816 */ /* 0x000fc40000000046 */
[----:B------:R-:W-:Y:S02]  /*6520*/  PRMT R21, R73, 0x5410, R74 ;  /* 0x0000541049157816 */ /* 0x000fe4000000004a */
[----:B------:R-:W-:Y:S02]  /*6530*/  PRMT R22, R77, 0x5410, R78 ;  /* 0x000054104d167816 */ /* 0x000fe4000000004e */
[----:B------:R-:W-:Y:S02]  /*6540*/  PRMT R23, R81, 0x5410, R82 ;  /* 0x0000541051177816 */ /* 0x000fe40000000052 */
[----:B------:R-:W-:Y:S02]  /*6550*/  PRMT R16, R85, 0x5410, R62 ;  /* 0x0000541055107816 */ /* 0x000fe4000000003e */
[----:B------:R-:W-:Y:S01]  /*6560*/  PRMT R17, R89, 0x5410, R86 ;  /* 0x0000541059117816 */ /* 0x000fe20000000056 */
[----:B------:R0:W-:Y:S01]  /*6570*/  @!P0 STG.E.ENL2.256 desc[UR12][R118.64+0x20], R24, R20 ;  /* 0xf80001187614897f */ /* 0x0001e2000f12180c */
[----:B------:R-:W-:-:S02]  /*6580*/  PRMT R18, R37, 0x5410, R38 ;  /* 0x0000541025127816 */ /* 0x000fc40000000026 */
[----:B------:R-:W-:Y:S02]  /*6590*/  PRMT R19, R41, 0x5410, R42 ;  /* 0x0000541029137816 */ /* 0x000fe4000000002a */
[----:B------:R-:W-:Y:S01]  /*65a0*/  PRMT R12, R45, 0x5410, R46 ;  /* 0x000054102d0c7816 */ /* 0x000fe2000000002e */
[----:B------:R-:W-:Y:S01]  /*65b0*/  IMAD.MOV.U32 R45, RZ, RZ, 0x80 ;  /* 0x00000080ff2d7424 */ /* 0x000fe200078e00ff */
[----:B------:R-:W-:Y:S02]  /*65c0*/  PRMT R13, R49, 0x5410, R50 ;  /* 0x00005410310d7816 */ /* 0x000fe40000000032 */
[----:B------:R-:W-:Y:S02]  /*65d0*/  PRMT R14, R53, 0x5410, R54 ;  /* 0x00005410350e7816 */ /* 0x000fe40000000036 */
[----:B------:R-:W-:Y:S02]  /*65e0*/  PRMT R15, R57, 0x5410, R58 ;  /* 0x00005410390f7816 */ /* 0x000fe4000000003a */
[----:B------:R-:W-:-:S02]  /*65f0*/  PRMT R11, R36, 0x5410, R11 ;  /* 0x00005410240b7816 */ /* 0x000fc4000000000b */
[----:B------:R-:W-:Y:S01]  /*6600*/  PRMT R4, R40, 0x5410, R39 ;  /* 0x0000541028047816 */ /* 0x000fe20000000027 */
[----:B------:R0:W-:Y:S01]  /*6610*/  @!P0 STG.E.ENL2.256 desc[UR10][R118.64+0x40], R16, R12 ;  /* 0xf8000210760c897f */ /* 0x0001e2000f12180a */
[----:B------:R-:W-:Y:S02]  /*6620*/  PRMT R5, R44, 0x5410, R43 ;  /* 0x000054102c057816 */ /* 0x000fe4000000002b */
[----:B------:R-:W-:Y:S02]  /*6630*/  PRMT R6, R48, 0x5410, R47 ;  /* 0x0000541030067816 */ /* 0x000fe4000000002f */
[----:B------:R-:W-:Y:S02]  /*6640*/  PRMT R7, R52, 0x5410, R51 ;  /* 0x0000541034077816 */ /* 0x000fe40000000033 */
[----:B------:R-:W-:Y:S02]  /*6650*/  PRMT R32, R107, 0x5410, R106 ;  /* 0x000054106b207816 */ /* 0x000fe4000000006a */
[----:B------:R-:W-:Y:S01]  /*6660*/  PRMT R33, R109, 0x5410, R108 ;  /* 0x000054106d217816 */ /* 0x000fe2000000006c */
[----:B------:R0:W-:Y:S01]  /*6670*/  @!P0 STG.E.ENL2.256 desc[UR8][R118.64+0x60], R8, R4 ;  /* 0xf80003087604897f */ /* 0x0001e2000f121808 */
[----:B------:R-:W-:-:S02]  /*6680*/  PLOP3.LUT P0, PT, P2, PT, PT, 0x80, 0x8 ;  /* 0x000000000008781c */ /* 0x000fc4000170f070 */
[----:B------:R-:W-:Y:S02]  /*6690*/  PRMT R34, R111, 0x5410, R110 ;  /* 0x000054106f227816 */ /* 0x000fe4000000006e */
[----:B------:R-:W-:Y:S02]  /*66a0*/  PRMT R35, R113, 0x5410, R112 ;  /* 0x0000541071237816 */ /* 0x000fe40000000070 */
[----:B------:R-:W-:Y:S02]  /*66b0*/  PRMT R28, R115, 0x5410, R114 ;  /* 0x00005410731c7816 */ /* 0x000fe40000000072 */
[----:B------:R-:W-:Y:S02]  /*66c0*/  PRMT R29, R117, 0x5410, R116 ;  /* 0x00005410751d7816 */ /* 0x000fe40000000074 */
[----:B------:R-:W-:Y:S02]  /*66d0*/  PRMT R30, R121, 0x5410, R120 ;  /* 0x00005410791e7816 */ /* 0x000fe40000000078 */
[----:B------:R-:W-:-:S02]  /*66e0*/  PRMT R31, R123, 0x5410, R122 ;  /* 0x000054107b1f7816 */ /* 0x000fc4000000007a */
[----:B------:R-:W-:-:S03]  /*66f0*/  PLOP3.LUT P2, PT, PT, PT, PT, 0x8, 0x80 ;  /* 0x000000000080781c */ /* 0x000fc60003f4e170 */
[----:B------:R0:W-:Y:S01]  /*6700*/  @!P1 STG.E.ENL2.256 desc[UR36][R118.64], R32, R28 ;  /* 0xf8000020761c997f */ /* 0x0001e2000f121824 */
[----:B------:R-:W-:Y:S05]  /*6710*/  @P0 BRA `(.L_x_84) ;  /* 0xfffffff000f00947 */ /* 0x000fea000383ffff */
[----:B------:R-:W-:Y:S05]  /*6720*/  BSYNC.RECONVERGENT B0 ;  /* 0x0000000000007941 */ /* 0x000fea0003800200 */
.L_x_83:
[----:B------:R-:W2:Y:S01]  /*6730*/  LDL.LU R129, [R1] ;  /* 0x0000000001817983 */ /* 0x000ea20000300800 */
[----:B------:R-:W-:Y:S01]  /*6740*/  UISETP.NE.AND UP0, UPT, UR22, URZ, UPT ;  /* 0x000000ff1600728c */ /* 0x000fe2000bf05270 */
[----:B0-----:R-:W-:-:S04]  /*6750*/  MOV R4, 0x1 ;  /* 0x0000000100047802 */ /* 0x001fc80000000f00 */
[----:B------:R0:W-:Y:S02]  /*6760*/  SYNCS.ARRIVE.TRANS64.RED.ART0 RZ, [R95+URZ], R4 ;  /* 0x000000045fff79a7 */ /* 0x0001e400085004ff */
[----:B0-----:R-:W-:Y:S01]  /*6770*/  HFMA2 R4, -RZ, RZ, 0, 0 ;  /* 0x00000000ff047431 */ /* 0x001fe200000001ff */
[----:B--2---:R-:W-:-:S05]  /*6780*/  IADD3 R129, PT, PT, R90, R129, RZ ;  /* 0x000000815a817210 */ /* 0x004fca0007ffe0ff */
[----:B------:R0:W-:Y:S01]  /*6790*/  STL [R1], R129 ;  /* 0x0000008101007387 */ /* 0x0001e20000100800 */
[----:B------:R-:W-:Y:S05]  /*67a0*/  BRA.U !UP0, `(.L_x_85) ;  /* 0x0000000108bc7547 */ /* 0x000fea000b800000 */
[----:B------:R-:W-:Y:S01]  /*67b0*/  IABS R10, UR22 ;  /* 0x00000016000a7c13 */ /* 0x000fe20008000000 */
[----:B------:R-:W1:Y:S01]  /*67c0*/  LDC R7, c[0x0][0x66c] ;  /* 0x00019b00ff077b82 */ /* 0x000e620000000800 */
[----:B------:R-:W-:Y:S02]  /*67d0*/  IABS R8, R129 ;  /* 0x0000008100087213 */ /* 0x000fe40000000000 */
[----:B------:R-:W2:Y:S01]  /*67e0*/  I2F.RP R5, R10 ;  /* 0x0000000a00057306 */ /* 0x000ea20000209400 */
[----:B------:R-:W-:-:S04]  /*67f0*/  IABS R4, UR22 ;  /* 0x0000001600047c13 */ /* 0x000fc80008000000 */
[----:B------:R-:W-:-:S03]  /*6800*/  IADD3 R4, PT, PT, RZ, -R4, RZ ;  /* 0x80000004ff047210 */ /* 0x000fc60007ffe0ff */
[----:B--2---:R-:W2:Y:S01]  /*6810*/  MUFU.RCP R12, R5 ;  /* 0x00000005000c7308 */ /* 0x004ea20000001000 */
[----:B-1----:R-:W-:-:S07]  /*6820*/  IABS R6, R7 ;  /* 0x0000000700067213 */ /* 0x002fce0000000000 */
[----:B------:R-:W-:Y:S01]  /*6830*/  I2F.RP R5, R6 ;  /* 0x0000000600057306 */ /* 0x000fe20000209400 */
[----:B--2---:R-:W-:-:S07]  /*6840*/  VIADD R12, R12, 0xffffffe ;  /* 0x0ffffffe0c0c7836 */ /* 0x004fce0000000000 */
[----:B------:R-:W1:Y:S02]  /*6850*/  F2I.FTZ.U32.TRUNC.NTZ R13, R12 ;  /* 0x0000000c000d7305 */ /* 0x000e64000021f000 */
[----:B-1----:R-:W-:Y:S02]  /*6860*/  IMAD.MOV R9, RZ, RZ, -R13 ;  /* 0x000000ffff097224 */ /* 0x002fe400078e0a0d */
[----:B------:R-:W-:Y:S02]  /*6870*/  IMAD.MOV.U32 R12, RZ, RZ, RZ ;  /* 0x000000ffff0c7224 */ /* 0x000fe400078e00ff */
[----:B------:R-:W-:-:S04]  /*6880*/  IMAD R9, R9, R10, RZ ;  /* 0x0000000a09097224 */ /* 0x000fc800078e02ff */
[----:B------:R-:W-:-:S06]  /*6890*/  IMAD.HI.U32 R9, R13, R9, R12 ;  /* 0x000000090d097227 */ /* 0x000fcc00078e000c */
[----:B------:R-:W-:-:S04]  /*68a0*/  IMAD.HI.U32 R9, R9, R8, RZ ;  /* 0x0000000809097227 */ /* 0x000fc800078e00ff */
[----:B------:R-:W-:Y:S01]  /*68b0*/  IMAD R11, R9, R4, R8 ;  /* 0x00000004090b7224 */ /* 0x000fe200078e0208 */
        /* <DEDUP_REMOVED lines=11> */
[----:B------:R-:W-:-:S02]  /*6970*/  @P2 VIADD R9, R9, 0x1 ;  /* 0x0000000109092836 */ /* 0x000fc40000000000 */
[----:B-1----:R-:W-:-:S03]  /*6980*/  IMAD.MOV R5, RZ, RZ, -R11 ;  /* 0x000000ffff057224 */ /* 0x002fc600078e0a0b */
[----:B------:R-:W-:Y:S02]  /*6990*/  @!P1 IADD3 R9, PT, PT, -R9, RZ, RZ ;  /* 0x000000ff09099210 */ /* 0x000fe40007ffe1ff */
[----:B------:R-:W-:Y:S01]  /*69a0*/  @!P0 LOP3.LUT R9, RZ, UR22, RZ, 0x33, !PT ;  /* 0x00000016ff098c12 */ /* 0x000fe2000f8e33ff */
[----:B------:R-:W-:-:S03]  /*69b0*/  IMAD R5, R5, R6, RZ ;  /* 0x0000000605057224 */ /* 0x000fc600078e02ff */
[----:B------:R-:W-:Y:S01]  /*69c0*/  IABS R4, R9 ;  /* 0x0000000900047213 */ /* 0x000fe20000000000 */
[----:B------:R-:W-:Y:S01]  /*69d0*/  IMAD.HI.U32 R5, R11, R5, R10 ;  /* 0x000000050b057227 */ /* 0x000fe200078e000a */
[----:B------:R-:W-:-:S05]  /*69e0*/  ISETP.GE.AND P1, PT, R9, RZ, PT ;  /* 0x000000ff0900720c */ /* 0x000fca0003f26270 */
        /* <DEDUP_REMOVED lines=8> */
[----:B------:R-:W-:-:S05]  /*6a70*/  IMAD.MOV.U32 R4, RZ, RZ, R5 ;  /* 0x000000ffff047224 */ /* 0x000fca00078e0005 */
[----:B------:R-:W-:Y:S02]  /*6a80*/  @!P1 IADD3 R4, PT, PT, -R4, RZ, RZ ;  /* 0x000000ff04049210 */ /* 0x000fe40007ffe1ff */
[----:B------:R-:W-:-:S07]  /*6a90*/  @!P0 LOP3.LUT R4, RZ, R7, RZ, 0x33, !PT ;  /* 0x00000007ff048212 */ /* 0x000fce00078e33ff */
.L_x_85:
[----:B------:R-:W1:Y:S01]  /*6aa0*/  LDC R12, c[0x0][0x664] ;  /* 0x00019900ff0c7b82 */ /* 0x000e620000000800 */
[----:B------:R-:W-:Y:S02]  /*6ab0*/  IABS R11, R129 ;  /* 0x00000081000b7213 */ /* 0x000fe40000000000 */
[----:B------:R-:W-:Y:S02]  /*6ac0*/  LOP3.LUT R97, R97, 0x1, RZ, 0x3c, !PT ;  /* 0x0000000161617812 */ /* 0x000fe400078e3cff */
[----:B------:R-:W-:-:S03]  /*6ad0*/  LOP3.LUT R99, R99, 0x1, RZ, 0x3c, !PT ;  /* 0x0000000163637812 */ /* 0x000fc600078e3cff */
[----:B------:R-:W2:Y:S01]  /*6ae0*/  LDC R6, c[0x0][0x668] ;  /* 0x00019a00ff067b82 */ /* 0x000ea20000000800 */
[----:B-1----:R-:W-:-:S04]  /*6af0*/  IABS R10, R12 ;  /* 0x0000000c000a7213 */ /* 0x002fc80000000000 */
[----:B------:R-:W1:Y:S01]  /*6b00*/  I2F.RP R9, R10 ;  /* 0x0000000a00097306 */ /* 0x000e620000209400 */
[----:B--2---:R-:W-:-:S07]  /*6b10*/  IABS R7, R6 ;  /* 0x0000000600077213 */ /* 0x004fce0000000000 */
[----:B-1----:R-:W1:Y:S02]  /*6b20*/  MUFU.RCP R14, R9 ;  /* 0x00000009000e7308 */ /* 0x002e640000001000 */
[----:B-1----:R-:W-:-:S06]  /*6b30*/  VIADD R14, R14, 0xffffffe ;  /* 0x0ffffffe0e0e7836 */ /* 0x002fcc0000000000 */
[----:B------:R-:W1:Y:S02]  /*6b40*/  F2I.FTZ.U32.TRUNC.NTZ R15, R14 ;  /* 0x0000000e000f7305 */ /* 0x000e64000021f000 */
[--C-:B-1----:R-:W-:Y:S02]  /*6b50*/  IMAD.MOV R5, RZ, RZ, -R15.reuse ;  /* 0x000000ffff057224 */ /* 0x102fe400078e0a0f */
[----:B------:R-:W-:Y:S02]  /*6b60*/  IMAD.MOV.U32 R14, RZ, RZ, RZ ;  /* 0x000000ffff0e7224 */ /* 0x000fe400078e00ff */
[----:B------:R-:W-:Y:S02]  /*6b70*/  IMAD R8, R5, R10, RZ ;  /* 0x0000000a05087224 */ /* 0x000fe400078e02ff */
[----:B------:R-:W1:Y:S02]  /*6b80*/  I2F.RP R5, R7 ;  /* 0x0000000700057306 */ /* 0x000e640000209400 */
[----:B------:R-:W-:-:S06]  /*6b90*/  IMAD.HI.U32 R8, R15, R8, R14 ;  /* 0x000000080f087227 */ /* 0x000fcc00078e000e */
[----:B------:R-:W-:-:S04]  /*6ba0*/  IMAD.HI.U32 R9, R8, R11, RZ ;  /* 0x0000000b08097227 */ /* 0x000fc800078e00ff */
[----:B------:R-:W-:Y:S01]  /*6bb0*/  IMAD.MOV R8, RZ, RZ, -R9 ;  /* 0x000000ffff087224 */ /* 0x000fe200078e0a09 */
[----:B-1----:R-:W1:Y:S03]  /*6bc0*/  MUFU.RCP R5, R5 ;  /* 0x0000000500057308 */ /* 0x002e660000001000 */
[----:B------:R-:W-:-:S05]  /*6bd0*/  IMAD R11, R10, R8, R11 ;  /* 0x000000080a0b7224 */ /* 0x000fca00078e020b */
[----:B------:R-:W-:Y:S01]  /*6be0*/  ISETP.GT.U32.AND P0, PT, R10, R11, PT ;  /* 0x0000000b0a00720c */ /* 0x000fe20003f04070 */
[----:B-1----:R-:W-:-:S12]  /*6bf0*/  VIADD R8, R5, 0xffffffe ;  /* 0x0ffffffe05087836 */ /* 0x002fd80000000000 */
[-C--:B------:R-:W-:Y:S01]  /*6c00*/  @!P0 IADD3 R11, PT, PT, R11, -R10.reuse, RZ ;  /* 0x8000000a0b0b8210 */ /* 0x080fe20007ffe0ff */
[----:B------:R-:W-:Y:S01]  /*6c10*/  @!P0 VIADD R9, R9, 0x1 ;  /* 0x0000000109098836 */ /* 0x000fe20000000000 */
[----:B------:R-:W-:Y:S02]  /*6c20*/  ISETP.NE.AND P0, PT, R12, RZ, PT ;  /* 0x000000ff0c00720c */ /* 0x000fe40003f05270 */
[----:B------:R-:W-:Y:S02]  /*6c30*/  ISETP.GE.U32.AND P2, PT, R11, R10, PT ;  /* 0x0000000a0b00720c */ /* 0x000fe40003f46070 */
[----:B------:R-:W1:Y:S01]  /*6c40*/  F2I.FTZ.U32.TRUNC.NTZ R11, R8 ;  /* 0x00000008000b7305 */ /* 0x000e62000021f000 */
[----:B------:R-:W-:-:S04]  /*6c50*/  LOP3.LUT R10, R129, R12, RZ, 0x3c, !PT ;  /* 0x0000000c810a7212 */ /* 0x000fc800078e3cff */
[----:B------:R-:W-:Y:S01]  /*6c60*/  ISETP.GE.AND P1, PT, R10, RZ, PT ;  /* 0x000000ff0a00720c */ /* 0x000fe20003f26270 */
[----:B------:R-:W-:-:S05]  /*6c70*/  IMAD.MOV.U32 R10, RZ, RZ, RZ ;  /* 0x000000ffff0a7224 */ /* 0x000fca00078e00ff */
[----:B------:R-:W-:Y:S02]  /*6c80*/  @P2 VIADD R9, R9, 0x1 ;  /* 0x0000000109092836 */ /* 0x000fe40000000000 */
[----:B-1----:R-:W-:-:S03]  /*6c90*/  IMAD.MOV R5, RZ, RZ, -R11 ;  /* 0x000000ffff057224 */ /* 0x002fc600078e0a0b */
[----:B------:R-:W-:Y:S01]  /*6ca0*/  MOV R13, R9 ;  /* 0x00000009000d7202 */ /* 0x000fe20000000f00 */
[----:B------:R-:W-:-:S04]  /*6cb0*/  IMAD R9, R5, R7, RZ ;  /* 0x0000000705097224 */ /* 0x000fc800078e02ff */
[----:B------:R-:W-:Y:S01]  /*6cc0*/  @!P1 IMAD.MOV R13, RZ, RZ, -R13 ;  /* 0x000000ffff0d9224 */ /* 0x000fe200078e0a0d */
[----:B------:R-:W-:Y:S01]  /*6cd0*/  @!P0 LOP3.LUT R13, RZ, R12, RZ, 0x33, !PT ;  /* 0x0000000cff0d8212 */ /* 0x000fe200078e33ff */
[----:B------:R-:W-:-:S03]  /*6ce0*/  IMAD.HI.U32 R9, R11, R9, R10 ;  /* 0x000000090b097227 */ /* 0x000fc600078e000a */
[----:B------:R-:W-:Y:S02]  /*6cf0*/  IABS R5, R13 ;  /* 0x0000000d00057213 */ /* 0x000fe40000000000 */
[C---:B------:R-:W-:Y:S02]  /*6d00*/  ISETP.GE.AND P1, PT, R13.reuse, RZ, PT ;  /* 0x000000ff0d00720c */ /* 0x040fe40003f26270 */
[----:B------:R-:W-:Y:S01]  /*6d10*/  IADD3 R13, PT, PT, -R13, RZ, RZ ;  /* 0x000000ff0d0d7210 */ /* 0x000fe20007ffe1ff */
[----:B------:R-:W-:-:S05]  /*6d20*/  IMAD.HI.U32 R8, R9, R5, RZ ;  /* 0x0000000509087227 */ /* 0x000fca00078e00ff */
[----:B------:R-:W-:-:S05]  /*6d30*/  IADD3 R8, PT, PT, -R8, RZ, RZ ;  /* 0x000000ff08087210 */ /* 0x000fca0007ffe1ff */
[----:B------:R-:W-:-:S05]  /*6d40*/  IMAD R8, R7, R8, R5 ;  /* 0x0000000807087224 */ /* 0x000fca00078e0205 */
[----:B------:R-:W-:-:S13]  /*6d50*/  ISETP.GT.U32.AND P0, PT, R7, R8, PT ;  /* 0x000000080700720c */ /* 0x000fda0003f04070 */
[----:B------:R-:W-:Y:S01]  /*6d60*/  @!P0 IMAD.IADD R8, R8, 0x1, -R7 ;  /* 0x0000000108088824 */ /* 0x000fe200078e0a07 */
[----:B------:R-:W-:-:S04]  /*6d70*/  ISETP.NE.AND P0, PT, R6, RZ, PT ;  /* 0x000000ff0600720c */ /* 0x000fc80003f05270 */
[----:B------:R-:W-:-:S13]  /*6d80*/  ISETP.GT.U32.AND P2, PT, R7, R8, PT ;  /* 0x000000080700720c */ /* 0x000fda0003f44070 */
[----:B------:R-:W-:Y:S01]  /*6d90*/  @!P2 IMAD.IADD R8, R8, 0x1, -R7 ;  /* 0x000000010808a824 */ /* 0x000fe200078e0a07 */
[----:B------:R-:W-:-:S03]  /*6da0*/  ISETP.NE.AND P2, PT, R94, 0x2, PT ;  /* 0x000000025e00780c */ /* 0x000fc60003f45270 */
[----:B------:R-:W-:Y:S01]  /*6db0*/  IMAD.MOV.U32 R7, RZ, RZ, R8 ;  /* 0x000000ffff077224 */ /* 0x000fe200078e0008 */
[----:B------:R-:W-:Y:S02]  /*6dc0*/  SEL R5, RZ, 0x1, P2 ;  /* 0x00000001ff057807 */ /* 0x000fe40001000000 */
[----:B------:R-:W-:Y:S01]  /*6dd0*/  SEL R94, R94, RZ, P2 ;  /* 0x000000ff5e5e7207 */ /* 0x000fe20001000000 */
[----:B------:R-:W-:Y:S01]  /*6de0*/  @!P1 IMAD.MOV R7, RZ, RZ, -R7 ;  /* 0x000000ffff079224 */ /* 0x000fe200078e0a07 */
[----:B------:R-:W-:Y:S02]  /*6df0*/  ISETP.GE.AND P1, PT, R129, UR5, PT ;  /* 0x0000000581007c0c */ /* 0x000fe4000bf26270 */
[----:B------:R-:W-:Y:S02]  /*6e00*/  @!P0 LOP3.LUT R7, RZ, R6, RZ, 0x33, !PT ;  /* 0x00000006ff078212 */ /* 0x000fe400078e33ff */
[----:B------:R-:W-:Y:S01]  /*6e10*/  LOP3.LUT R98, R98, R5, RZ, 0x3c, !PT ;  /* 0x0000000562627212 */ /* 0x000fe200078e3cff */
[----:B------:R-:W-:-:S02]  /*6e20*/  IMAD R5, R12, R13, R129 ;  /* 0x0000000d0c057224 */ /* 0x000fc400078e0281 */
[----:B------:R-:W-:-:S06]  /*6e30*/  IMAD.MOV.U32 R6, RZ, RZ, R7 ;  /* 0x000000ffff067224 */ /* 0x000fcc00078e0007 */
[----:B------:R-:W-:Y:S05]  /*6e40*/  @!P1 BRA `(.L_x_86) ;  /* 0xffffffe400a89947 */ /* 0x000fea000383ffff */
[----:B------:R-:W-:Y:S05]  /*6e50*/  BSYNC B3 ;  /* 0x0000000000037941 */ /* 0x000fea0003800000 */
.L_x_74:
[----:B------:R-:W-:-:S09]  /*6e60*/  UISETP.GE.AND UP0, UPT, UR25, 0xa, UPT ;  /* 0x0000000a1900788c */ /* 0x000fd2000bf06270 */
[----:B------:R-:W-:Y:S05]  /*6e70*/  BRA.U !UP0, `(.L_x_87) ;  /* 0x0000000108087547 */ /* 0x000fea000b800000 */
[----:B------:R-:W-:-:S08]  /*6e80*/  NOP ;  /* 0x0000000000007918 */ /* 0x000fd00000000000 */
[----:B------:R-:W2:-:S00]  /*6e90*/  USETMAXREG.DEALLOC.CTAPOOL 0x20 ;  /* 0x00000020000079c8 */ /* 0x000e8000080e0500 */
.L_x_87:
[----:B------:R-:W4:Y:S01]  /*6ea0*/  LDCU UR8, c[0x0][0x36c] ;  /* 0x00006d80ff0877ac */ /* 0x000f220008000800 */
[----:B--2---:R-:W-:-:S04]  /*6eb0*/  MOV R2, UR25 ;  /* 0x0000001900027c02 */ /* 0x004fc80008000f00 */
[----:B------:R-:W-:Y:S01]  /*6ec0*/  ISETP.NE.AND P0, PT, R2, 0x4, PT ;  /* 0x000000040200780c */ /* 0x000fe20003f05270 */
[----:B----4-:R-:W-:-:S09]  /*6ed0*/  UISETP.EQ.U32.AND UP0, UPT, UR8, 0x1, UPT ;  /* 0x000000010800788c */ /* 0x010fd2000bf02070 */
[----:B------:R-:W-:Y:S05]  /*6ee0*/  BRA.U !UP0, `(.L_x_88) ;  /* 0x0000000108187547 */ /* 0x000fea000b800000 */
[----:B------:R-:W-:-:S00]  /*6ef0*/  MEMBAR.ALL.CTA ;  /* 0x0000000000007992 */ /* 0x000fc00000008000 */
[----:B------:R-:W-:Y:S06]  /*6f00*/  MEMBAR.ALL.GPU ;  /* 0x0000000000007992 */ /* 0x000fec000000a000 */
[----:B------:R-:W-:-:S00]  /*6f10*/  ERRBAR ;  /* 0x00000000000079ab */ /* 0x000fc00000000000 */
[----:B------:R-:W-:Y:S08]  /*6f20*/  CGAERRBAR ;  /* 0x00000000000075ab */ /* 0x000ff00000000000 */
[----:B------:R-:W-:Y:S01]  /*6f30*/  UCGABAR_ARV ;  /* 0x00000000000079c7 */ /* 0x000fe20008000000 */
[----:B------:R-:W-:Y:S05]  /*6f40*/  BRA `(.L_x_89) ;  /* 0x0000000000047947 */ /* 0x000fea0003800000 */
.L_x_88:
[----:B------:R-:W-:Y:S01]  /*6f50*/  NOP ;  /* 0x0000000000007918 */ /* 0x000fe20000000000 */
.L_x_89:
[----:B------:R-:W-:Y:S05]  /*6f60*/  BRA.U !UP0, `(.L_x_90) ;  /* 0x00000001080c7547 */ /* 0x000fea000b800000 */
[----:B------:R-:W-:Y:S01]  /*6f70*/  UCGABAR_WAIT ;  /* 0x0000000000007dc7 */ /* 0x000fe20008000000 */
[----:B------:R-:W-:Y:S01]  /*6f80*/  CCTL.IVALL ;  /* 0x00000000ff00798f */ /* 0x000fe20002000000 */
[----:B------:R-:W-:Y:S05]  /*6f90*/  BRA `(.L_x_91) ;  /* 0x0000000000047947 */ /* 0x000fea0003800000 */
.L_x_90:
[----:B------:R-:W-:Y:S06]  /*6fa0*/  BAR.SYNC.DEFER_BLOCKING 0x0 ;  /* 0x0000000000007b1d */ /* 0x000fec0000010000 */
.L_x_91:
[----:B------:R-:W-:Y:S05]  /*6fb0*/  @P0 EXIT ;  /* 0x000000000000094d */ /* 0x000fea0003800000 */
[----:B---3--:R-:W2:Y:S01]  /*6fc0*/  S2R R3, SR_CgaCtaId ;  /* 0x0000000000037919 */ /* 0x008ea20000008800 */
[----:B------:R-:W-:Y:S02]  /*6fd0*/  ELECT P0, URZ, PT ;  /* 0x0000000000ff782f */ /* 0x000fe40003800000 */
[----:B------:R-:W-:Y:S01]  /*6fe0*/  MOV R4, 0x400 ;  /* 0x0000040000047802 */ /* 0x000fe20000000f00 */
[----:B------:R-:W-:Y:S01]  /*6ff0*/  IMAD.MOV.U32 R2, RZ, RZ, 0x1 ;  /* 0x00000001ff027424 */ /* 0x000fe200078e00ff */
[----:B------:R-:W-:Y:S09]  /*7000*/  UVIRTCOUNT.DEALLOC.SMPOOL 0x80 ;  /* 0x000000800000784c */ /* 0x000ff20000000000 */
[----:B01----:R-:W-:-:S02]  /*7010*/  @P0 MOV R7, 0x40 ;  /* 0x0000004000070802 */ /* 0x003fc40000000f00 */
[----:B--2---:R-:W-:Y:S01]  /*7020*/  LEA R4, R3, R4, 0x18 ;  /* 0x0000000403047211 */ /* 0x004fe200078ec0ff */
[----:B------:R-:W-:-:S04]  /*7030*/  @P0 IMAD.MOV.U32 R0, RZ, RZ, R3 ;  /* 0x000000ffff000224 */ /* 0x000fc800078e0003 */
[----:B------:R-:W-:Y:S01]  /*7040*/  VIADD R6, R4, 0xe0 ;  /* 0x000000e004067836 */ /* 0x000fe20000000000 */
[C---:B------:R-:W-:Y:S02]  /*7050*/  LOP3.LUT R5, R0.reuse, 0x1, RZ, 0x3c, !PT ;  /* 0x0000000100057812 */ /* 0x040fe400078e3cff */
[----:B------:R-:W-:Y:S01]  /*7060*/  @P0 LEA R7, R0, R7, 0x18 ;  /* 0x0000000700070211 */ /* 0x000fe200078ec0ff */
[----:B------:R-:W-:Y:S01]  /*7070*/  IMAD.MOV.U32 R0, RZ, RZ, 0x1 ;  /* 0x00000001ff007424 */ /* 0x000fe200078e00ff */
[----:B------:R-:W-:-:S03]  /*7080*/  PRMT R5, R5, 0x654, R6 ;  /* 0x0000065405057816 */ /* 0x000fc60000000006 */
[----:B------:R0:W-:Y:S01]  /*7090*/  @P0 STS.U8 [R7], R2 ;  /* 0x0000000207000388 */ /* 0x0001e20000000000 */
[----:B------:R0:W-:Y:S01]  /*70a0*/  SYNCS.ARRIVE.TRANS64.RED.ART0 RZ, [R5+URZ], R0 ;  /* 0x0000000005ff79a7 */ /* 0x0001e200085004ff */
[----:B------:R-:W1:Y:S02]  /*70b0*/  SYNCS.PHASECHK.TRANS64.TRYWAIT P0, [R4+URZ+0xe0], RZ ;  /* 0x0000e0ff040075a7 */ /* 0x000e6400080011ff */
[----:B01----:R-:W-:Y:S05]  /*70c0*/  @!P0 BRA `(.L_x_92) ;  /* 0x0000000800dc8947 */ /* 0x003fea0003800000 */
.L_x_132:
[----:B------:R-:W-:Y:S01]  /*70d0*/  NOP ;  /* 0x0000000000007918 */ /* 0x000fe20000000000 */
[----:B------:R-:W-:Y:S01]  /*70e0*/  MOV R0, 0x50 ;  /* 0x0000005000007802 */ /* 0x000fe20000000f00 */
[----:B------:R-:W-:Y:S01]  /*70f0*/  ULOP3.LUT UR12, UR23, 0xffff, URZ, 0xc0, !UPT ;  /* 0x0000ffff170c7892 */ /* 0x000fe2000f8ec0ff */
[----:B------:R-:W-:Y:S02]  /*7100*/  UMOV UR9, 0xffff ;  /* 0x0000ffff00097882 */ /* 0x000fe40000000000 */
[----:B------:R-:W-:Y:S01]  /*7110*/  LEA R3, R3, R0, 0x18 ;  /* 0x0000000003037211 */ /* 0x000fe200078ec0ff */
[----:B------:R-:W-:Y:S01]  /*7120*/  USHF.R.U32.HI UR12, URZ, 0x5, UR12 ;  /* 0x00000005ff0c7899 */ /* 0x000fe2000801160c */
[----:B------:R-:W-:-:S03]  /*7130*/  UMOV UR8, 0x1 ;  /* 0x0000000100087882 */ /* 0x000fc60000000000 */
[----:B------:R-:W1:Y:S01]  /*7140*/  LDS R0, [R3] ;  /* 0x0000000003007984 */ /* 0x000e620000000800 */
[----:B------:R-:W-:Y:S02]  /*7150*/  UIADD3 UR11, UPT, UPT, UR12, 0x10, URZ ;  /* 0x000000100c0b7890 */ /* 0x000fe4000fffe0ff */
[----:B------:R-:W-:Y:S02]  /*7160*/  USHF.L.U32 UR9, UR9, UR12, URZ ;  /* 0x0000000c09097299 */ /* 0x000fe400080006ff */
[----:B------:R-:W-:-:S04]  /*7170*/  USHF.L.U32 UR11, UR8, UR11, URZ ;  /* 0x0000000b080b7299 */ /* 0x000fc800080006ff */
[----:B------:R-:W-:-:S04]  /*7180*/  ULOP3.LUT UR11, UR11, UR9, URZ, 0xfc, !UPT ;  /* 0x000000090b0b7292 */ /* 0x000fc8000f8efcff */
[----:B------:R-:W-:Y:S01]  /*7190*/  ULOP3.LUT UR9, UR11, 0xffff, URZ, 0xc0, !UPT ;  /* 0x0000ffff0b097892 */ /* 0x000fe2000f8ec0ff */
[----:B-1----:R-:W-:-:S13]  /*71a0*/  R2UR UR10, R0 ;  /* 0x00000000000a72ca */ /* 0x002fda00000e0000 */
[----:B------:R-:W-:-:S04]  /*71b0*/  ULOP3.LUT UR8, UR11, 0xffff, UR10, 0x80, !UPT ;  /* 0x0000ffff0b087892 */ /* 0x000fc8000f8e800a */
[----:B------:R-:W-:-:S09]  /*71c0*/  UISETP.NE.AND UP0, UPT, UR8, UR9, UPT ;  /* 0x000000090800728c */ /* 0x000fd2000bf05270 */
[----:B------:R-:W-:Y:S05]  /*71d0*/  BRA.U UP0, `(.L_x_93) ;  /* 0x00000001004c7547 */ /* 0x000fea000b800000 */
[----:B------:R-:W-:Y:S02]  /*71e0*/  USHF.R.U32.HI UR8, URZ, 0x10, UR11 ;  /* 0x00000010ff087899 */ /* 0x000fe4000801160b */
[----:B------:R-:W-:-:S04]  /*71f0*/  USHF.R.U32.HI UR9, URZ, 0x10, UR10 ;  /* 0x00000010ff097899 */ /* 0x000fc8000801160a */
[----:B------:R-:W-:-:S04]  /*7200*/  ULOP3.LUT UR9, UR9, UR8, URZ, 0xc0, !UPT ;  /* 0x0000000809097292 */ /* 0x000fc8000f8ec0ff */
[----:B------:R-:W-:-:S09]  /*7210*/  UISETP.NE.AND UP0, UPT, UR9, UR8, UPT ;  /* 0x000000080900728c */ /* 0x000fd2000bf05270 */
[----:B------:R-:W-:Y:S05]  /*7220*/  BRA.U UP0, `(.L_x_94) ;  /* 0x00000001002c7547 */ /* 0x000fea000b800000 */
[----:B------:R-:W1:Y:S01]  /*7230*/  S2R R2, SR_LANEID ;  /* 0x0000000000027919 */ /* 0x000e620000000000 */
[----:B------:R-:W-:Y:S01]  /*7240*/  ULOP3.LUT UR11, URZ, UR11, URZ, 0x33, !UPT ;  /* 0x0000000bff0b7292 */ /* 0x000fe2000f8e33ff */
[----:B------:R-:W-:Y:S02]  /*7250*/  VOTEU.ANY UR9, UPT, PT ;  /* 0x0000000000097886 */ /* 0x000fe400038e0100 */
[----:B------:R-:W-:-:S03]  /*7260*/  UFLO.U32 UR9, UR9 ;  /* 0x00000009000972bd */ /* 0x000fc600080e0000 */
[----:B------:R-:W-:-:S04]  /*7270*/  IMAD.U32 R0, RZ, RZ, UR11 ;  /* 0x0000000bff007e24 */ /* 0x000fc8000f8e00ff */
[----:B------:R-:W2:Y:S02]  /*7280*/  REDUX UR8, R0 ;  /* 0x00000000000873c4 */ /* 0x000ea40000000000 */
[----:B------:R3:W-:Y:S01]  /*7290*/  UTCATOMSWS.AND URZ, UR11 ;  /* 0x0000000b00ff79e3 */ /* 0x0007e20008000000 */
[----:B-1----:R-:W-:Y:S02]  /*72a0*/  ISETP.EQ.U32.AND P0, PT, R2, UR9, PT ;  /* 0x0000000902007c0c */ /* 0x002fe4000bf02070 */
[----:B--2---:R-:W-:-:S11]  /*72b0*/  MOV R2, UR8 ;  /* 0x0000000800027c02 */ /* 0x004fd60008000f00 */
[----:B------:R3:W-:Y:S01]  /*72c0*/  @P0 ATOMS.AND RZ, [R3], R2 ;  /* 0x0000000203ff038c */ /* 0x0007e20002800000 */
[----:B------:R-:W-:Y:S05]  /*72d0*/  BRA `(.L_x_95) ;  /* 0x0000000000147947 */ /* 0x000fea0003800000 */
.L_x_94:
[----:B------:R-:W-:Y:S02]  /*72e0*/  MOV R2, 0x7300 ;  /* 0x0000730000027802 */ /* 0x000fe40000000f00 */
[----:B0-----:R-:W-:Y:S05]  /*72f0*/  CALL.REL.NOINC `($__internal_0_$__cuda_sm10x_tcgen05_guardrail_trap_col_being_dealloced_not_returned_by_alloc) ;  /* 0x0000000800647944 */ /* 0x001fea0003c00000 */
[----:B------:R-:W-:Y:S05]  /*7300*/  BRA `(.L_x_95) ;  /* 0x0000000000087947 */ /* 0x000fea0003800000 */
.L_x_93:
[----:B------:R-:W-:Y:S02]  /*7310*/  MOV R2, 0x7330 ;  /* 0x0000733000027802 */ /* 0x000fe40000000f00 */
[----:B0-----:R-:W-:Y:S05]  /*7320*/  CALL.REL.NOINC `($__internal_2_$__cuda_sm10x_tcgen05_guardrail_trap_unallocated_columns_being_dealloced) ;  /* 0x0000000800707944 */ /* 0x001fea0003c00000 */
.L_x_95:
[----:B------:R-:W-:Y:S01]  /*7330*/  NOP ;  /* 0x0000000000007918 */ /* 0x000fe20000000000 */
[----:B---3--:R-:W-:Y:S05]  /*7340*/  EXIT ;  /* 0x000000000000794d */ /* 0x008fea0003800000 */
.L_x_11:
[----:B------:R-:W-:-:S07]  /*7350*/  MOV R11, R10 ;  /* 0x0000000a000b7202 */ /* 0x000fce0000000f00 */
.L_x_96:
[----:B0-----:R0:W1:Y:S02]  /*7360*/  SYNCS.PHASECHK.TRANS64.TRYWAIT P0, [R5+URZ], R11 ;  /* 0x0000000b050075a7 */ /* 0x00106400080011ff */
[----:B-1----:R-:W-:Y:S05]  /*7370*/  @!P0 NANOSLEEP.SYNCS 0x989680 ;  /* 0x009896800000895d */ /* 0x002fea0003900000 */
[----:B------:R-:W1:Y:S02]  /*7380*/  @!P0 SYNCS.PHASECHK.TRANS64 P0, [R5+URZ], R11 ;  /* 0x0000000b050085a7 */ /* 0x000e6400080010ff */
[----:B-1----:R-:W-:Y:S05]  /*7390*/  @!P0 BRA `(.L_x_96) ;  /* 0xfffffffc00f08947 */ /* 0x002fea000383ffff */
[----:B------:R-:W-:Y:S05]  /*73a0*/  BRA `(.L_x_10) ;  /* 0xffffff9400887947 */ /* 0x000fea000383ffff */
.L_x_14:
[----:B------:R-:W-:-:S07]  /*73b0*/  MOV R7, R6 ;  /* 0x0000000600077202 */ /* 0x000fce0000000f00 */
.L_x_97:
[----:B0-----:R0:W1:Y:S02]  /*73c0*/  SYNCS.PHASECHK.TRANS64.TRYWAIT P0, [R4+URZ], R7 ;  /* 0x00000007040075a7 */ /* 0x00106400080011ff */
[----:B-1----:R-:W-:Y:S05]  /*73d0*/  @!P0 NANOSLEEP.SYNCS 0x989680 ;  /* 0x009896800000895d */ /* 0x002fea0003900000 */
[----:B------:R-:W1:Y:S02]  /*73e0*/  @!P0 SYNCS.PHASECHK.TRANS64 P0, [R4+URZ], R7 ;  /* 0x00000007040085a7 */ /* 0x000e6400080010ff */
[----:B-1----:R-:W-:Y:S05]  /*73f0*/  @!P0 BRA `(.L_x_97) ;  /* 0xfffffffc00f08947 */ /* 0x002fea000383ffff */
[----:B------:R-:W-:Y:S05]  /*7400*/  BRA `(.L_x_13) ;  /* 0xffffff9400fc7947 */ /* 0x000fea000383ffff */
.L_x_22:
[----:B------:R-:W-:Y:S02]  /*7410*/  MOV R8, UR8 ;  /* 0x0000000800087c02 */ /* 0x000fe40008000f00 */
[----:B------:R-:W-:Y:S02]  /*7420*/  MOV R9, UR8 ;  /* 0x0000000800097c02 */ /* 0x000fe40008000f00 */
[----:B------:R-:W-:-:S07]  /*7430*/  MOV R0, UR9 ;  /* 0x0000000900007c02 */ /* 0x000fce0008000f00 */
.L_x_98:
[----:B0-----:R0:W1:Y:S02]  /*7440*/  SYNCS.PHASECHK.TRANS64.TRYWAIT P0, [R0+URZ+0x10], R9 ;  /* 0x00001009000075a7 */ /* 0x00106400080011ff */
[----:B-1----:R-:W-:Y:S05]  /*7450*/  @!P0 NANOSLEEP.SYNCS 0x989680 ;  /* 0x009896800000895d */ /* 0x002fea0003900000 */
[----:B------:R-:W1:Y:S02]  /*7460*/  @!P0 SYNCS.PHASECHK.TRANS64 P0, [R0+URZ+0x10], R9 ;  /* 0x00001009000085a7 */ /* 0x000e6400080010ff */
[----:B-1----:R-:W-:Y:S05]  /*7470*/  @!P0 BRA `(.L_x_98) ;  /* 0xfffffffc00f08947 */ /* 0x002fea000383ffff */
[----:B------:R-:W-:Y:S05]  /*7480*/  BRA `(.L_x_99) ;  /* 0xffffffa4009c7947 */ /* 0x000fea000383ffff */
.L_x_25:
[----:B------:R-:W-:Y:S02]  /*7490*/  MOV R8, UR9 ;  /* 0x0000000900087c02 */ /* 0x000fe40008000f00 */
[----:B------:R-:W-:Y:S02]  /*74a0*/  MOV R9, UR9 ;  /* 0x0000000900097c02 */ /* 0x000fe40008000f00 */
[----:B------:R-:W-:-:S07]  /*74b0*/  MOV R0, UR17 ;  /* 0x0000001100007c02 */ /* 0x000fce0008000f00 */
.L_x_100:
[----:B0-----:R0:W1:Y:S02]  /*74c0*/  SYNCS.PHASECHK.TRANS64.TRYWAIT P0, [R0+URZ+0x40], R9 ;  /* 0x00004009000075a7 */ /* 0x00106400080011ff */
[----:B-1----:R-:W-:Y:S05]  /*74d0*/  @!P0 NANOSLEEP.SYNCS 0x989680 ;  /* 0x009896800000895d */ /* 0x002fea0003900000 */
[----:B------:R-:W1:Y:S02]  /*74e0*/  @!P0 SYNCS.PHASECHK.TRANS64 P0, [R0+URZ+0x40], R9 ;  /* 0x00004009000085a7 */ /* 0x000e6400080010ff */
[----:B-1----:R-:W-:Y:S05]  /*74f0*/  @!P0 BRA `(.L_x_100) ;  /* 0xfffffffc00f08947 */ /* 0x002fea000383ffff */
[----:B------:R-:W-:Y:S05]  /*7500*/  BRA `(.L_x_101) ;  /* 0xffffffa800587947 */ /* 0x000fea000383ffff */
.L_x_28:
[----:B------:R-:W-:Y:S02]  /*7510*/  MOV R6, UR8 ;  /* 0x0000000800067c02 */ /* 0x000fe40008000f00 */
[----:B------:R-:W-:Y:S02]  /*7520*/  MOV R7, UR8 ;  /* 0x0000000800077c02 */ /* 0x000fe40008000f00 */
[----:B------:R-:W-:-:S07]  /*7530*/  MOV R0, UR9 ;  /* 0x0000000900007c02 */ /* 0x000fce0008000f00 */
.L_x_102:
[----:B0-----:R0:W1:Y:S02]  /*7540*/  SYNCS.PHASECHK.TRANS64.TRYWAIT P0, [R0+URZ+0x40], R7 ;  /* 0x00004007000075a7 */ /* 0x00106400080011ff */
[----:B-1----:R-:W-:Y:S05]  /*7550*/  @!P0 NANOSLEEP.SYNCS 0x989680 ;  /* 0x009896800000895d */ /* 0x002fea0003900000 */
[----:B------:R-:W1:Y:S02]  /*7560*/  @!P0 SYNCS.PHASECHK.TRANS64 P0, [R0+URZ+0x40], R7 ;  /* 0x00004007000085a7 */ /* 0x000e6400080010ff */
[----:B-1----:R-:W-:Y:S05]  /*7570*/  @!P0 BRA `(.L_x_102) ;  /* 0xfffffffc00f08947 */ /* 0x002fea000383ffff */
[----:B------:R-:W-:Y:S05]  /*7580*/  BRA `(.L_x_103) ;  /* 0xffffffac00207947 */ /* 0x000fea000383ffff */
.L_x_33:
[----:B------:R-:W-:Y:S01]  /*7590*/  MOV R7, UR8 ;  /* 0x0000000800077c02 */ /* 0x000fe20008000f00 */
[----:B------:R-:W-:Y:S01]  /*75a0*/  UMOV UR12, UR9 ;  /* 0x00000009000c7c82 */ /* 0x000fe20008000000 */
[----:B------:R-:W-:-:S05]  /*75b0*/  UMOV UR13, UR9 ;  /* 0x00000009000d7c82 */ /* 0x000fca0008000000 */
.L_x_104:
[----:B------:R-:W-:Y:S02]  /*75c0*/  MOV R10, UR12 ;  /* 0x0000000c000a7c02 */ /* 0x000fe40008000f00 */
[----:B0-----:R-:W-:-:S04]  /*75d0*/  MOV R11, UR13 ;  /* 0x0000000d000b7c02 */ /* 0x001fc80008000f00 */
[----:B------:R0:W1:Y:S03]  /*75e0*/  SYNCS.PHASECHK.TRANS64.TRYWAIT P0, [R7+URZ+0x40], R11 ;  /* 0x0000400b070075a7 */ /* 0x00006600080011ff */
[----:B-1----:R-:W-:Y:S05]  /*75f0*/  @!P0 NANOSLEEP.SYNCS 0x989680 ;  /* 0x009896800000895d */ /* 0x002fea0003900000 */
[----:B------:R-:W1:Y:S02]  /*7600*/  @!P0 SYNCS.PHASECHK.TRANS64 P0, [R7+URZ+0x40], R11 ;  /* 0x0000400b070085a7 */ /* 0x000e6400080010ff */
[----:B-1----:R-:W-:Y:S05]  /*7610*/  @!P0 BRA `(.L_x_104) ;  /* 0xfffffffc00e88947 */ /* 0x002fea000383ffff */
[----:B------:R-:W-:Y:S05]  /*7620*/  BRA `(.L_x_105) ;  /* 0xffffffb4005c7947 */ /* 0x000fea000383ffff */
.L_x_35:
[----:B------:R-:W-:-:S05]  /*7630*/  UMOV UR11, UR10 ;  /* 0x0000000a000b7c82 */ /* 0x000fca0008000000 */
.L_x_106:
[----:B------:R-:W-:Y:S02]  /*7640*/  MOV R10, UR10 ;  /* 0x0000000a000a7c02 */ /* 0x000fe40008000f00 */
[----:B0-----:R-:W-:-:S04]  /*7650*/  MOV R11, UR11 ;  /* 0x0000000b000b7c02 */ /* 0x001fc80008000f00 */
[----:B------:R0:W2:Y:S03]  /*7660*/  SYNCS.PHASECHK.TRANS64.TRYWAIT P0, [R8+URZ+0x10], R11 ;  /* 0x0000100b080075a7 */ /* 0x0000a600080011ff */
[----:B--2---:R-:W-:Y:S05]  /*7670*/  @!P0 NANOSLEEP.SYNCS 0x989680 ;  /* 0x009896800000895d */ /* 0x004fea0003900000 */
[----:B------:R-:W2:Y:S02]  /*7680*/  @!P0 SYNCS.PHASECHK.TRANS64 P0, [R8+URZ+0x10], R11 ;  /* 0x0000100b080085a7 */ /* 0x000ea400080010ff */
[----:B--2---:R-:W-:Y:S05]  /*7690*/  @!P0 BRA `(.L_x_106) ;  /* 0xfffffffc00e88947 */ /* 0x004fea000383ffff */
[----:B------:R-:W-:Y:S05]  /*76a0*/  BRA `(.L_x_107) ;  /* 0xffffffb400587947 */ /* 0x000fea000383ffff */
.L_x_42:
[----:B------:R-:W-:-:S07]  /*76b0*/  MOV R6, R7 ;  /* 0x0000000700067202 */ /* 0x000fce0000000f00 */
.L_x_108:
[----:B0-----:R0:W1:Y:S02]  /*76c0*/  SYNCS.PHASECHK.TRANS64.TRYWAIT P0, [R4+URZ+0x70], R7 ;  /* 0x00007007040075a7 */ /* 0x00106400080011ff */
[----:B-1----:R-:W-:Y:S05]  /*76d0*/  @!P0 NANOSLEEP.SYNCS 0x989680 ;  /* 0x009896800000895d */ /* 0x002fea0003900000 */
[----:B------:R-:W1:Y:S02]  /*76e0*/  @!P0 SYNCS.PHASECHK.TRANS64 P0, [R4+URZ+0x70], R7 ;  /* 0x00007007040085a7 */ /* 0x000e6400080010ff */
[----:B-1----:R-:W-:Y:S05]  /*76f0*/  @!P0 BRA `(.L_x_108) ;  /* 0xfffffffc00f08947 */ /* 0x002fea000383ffff */
[----:B------:R-:W-:Y:S05]  /*7700*/  BRA `(.L_x_109) ;  /* 0xffffffb8005c7947 */ /* 0x000fea000383ffff */
.L_x_45:
[----:B------:R-:W-:Y:S07]  /*7710*/  MOV R22, R23 ;  /* 0x0000001700167202 */ /* 0x000fee0000000f00 */
.L_x_110:
[----:B0-----:R0:W1:Y:S02]  /*7720*/  SYNCS.PHASECHK.TRANS64.TRYWAIT P0, [R7+URZ], R23 ;  /* 0x00000017070075a7 */ /* 0x00106400080011ff */
[----:B-1----:R-:W-:Y:S05]  /*7730*/  @!P0 NANOSLEEP.SYNCS 0x989680 ;  /* 0x009896800000895d */ /* 0x002fea0003900000 */
[----:B------:R-:W1:Y:S02]  /*7740*/  @!P0 SYNCS.PHASECHK.TRANS64 P0, [R7+URZ], R23 ;  /* 0x00000017070085a7 */ /* 0x000e6400080010ff */
[----:B-1----:R-:W-:Y:S05]  /*7750*/  @!P0 BRA `(.L_x_110) ;  /* 0xfffffffc00f08947 */ /* 0x002fea000383ffff */
[----:B------:R-:W-:Y:S05]  /*7760*/  BRA `(.L_x_111) ;  /* 0xffffffb800807947 */ /* 0x000fea000383ffff */
.L_x_47:
[----:B------:R-:W-:Y:S07]  /*7770*/  MOV R8, R9 ;  /* 0x0000000900087202 */ /* 0x000fee0000000f00 */
.L_x_112:
[----:B-1----:R1:W2:Y:S02]  /*7780*/  SYNCS.PHASECHK.TRANS64.TRYWAIT P0, [R6+URZ+0x20], R9 ;  /* 0x00002009060075a7 */ /* 0x0022a400080011ff */
[----:B--2---:R-:W-:Y:S05]  /*7790*/  @!P0 NANOSLEEP.SYNCS 0x989680 ;  /* 0x009896800000895d */ /* 0x004fea0003900000 */
[----:B------:R-:W2:Y:S02]  /*77a0*/  @!P0 SYNCS.PHASECHK.TRANS64 P0, [R6+URZ+0x20], R9 ;  /* 0x00002009060085a7 */ /* 0x000ea400080010ff */
[----:B--2---:R-:W-:Y:S05]  /*77b0*/  @!P0 BRA `(.L_x_112) ;  /* 0xfffffffc00f08947 */ /* 0x004fea000383ffff */
[----:B------:R-:W-:Y:S05]  /*77c0*/  BRA `(.L_x_113) ;  /* 0xffffffb800787947 */ /* 0x000fea000383ffff */
.L_x_50:
[----:B------:R-:W-:-:S07]  /*77d0*/  MOV R5, R4 ;  /* 0x0000000400057202 */ /* 0x000fce0000000f00 */
.L_x_114:
[----:B0-----:R0:W1:Y:S02]  /*77e0*/  SYNCS.PHASECHK.TRANS64.TRYWAIT P0, [R11+URZ+0x80], R5 ;  /* 0x000080050b0075a7 */ /* 0x00106400080011ff */
[----:B-1----:R-:W-:Y:S05]  /*77f0*/  @!P0 NANOSLEEP.SYNCS 0x989680 ;  /* 0x009896800000895d */ /* 0x002fea0003900000 */
[----:B------:R-:W1:Y:S02]  /*7800*/  @!P0 SYNCS.PHASECHK.TRANS64 P0, [R11+URZ+0x80], R5 ;  /* 0x000080050b0085a7 */ /* 0x000e6400080010ff */
[----:B-1----:R-:W-:Y:S05]  /*7810*/  @!P0 BRA `(.L_x_114) ;  /* 0xfffffffc00f08947 */ /* 0x002fea000383ffff */
[----:B------:R-:W-:Y:S05]  /*7820*/  BRA `(.L_x_115) ;  /* 0xffffffbc00f47947 */ /* 0x000fea000383ffff */
.L_x_52:
[----:B0-----:R-:W-:-:S07]  /*7830*/  MOV R5, R4 ;  /* 0x0000000400057202 */ /* 0x001fce0000000f00 */
.L_x_116:
[----:B0-----:R0:W1:Y:S02]  /*7840*/  SYNCS.PHASECHK.TRANS64.TRYWAIT P0, [R3+URZ+0xd8], R5 ;  /* 0x0000d805030075a7 */ /* 0x00106400080011ff */
[----:B-1----:R-:W-:Y:S05]  /*7850*/  @!P0 NANOSLEEP.SYNCS 0x989680 ;  /* 0x009896800000895d */ /* 0x002fea0003900000 */
[----:B------:R-:W1:Y:S02]  /*7860*/  @!P0 SYNCS.PHASECHK.TRANS64 P0, [R3+URZ+0xd8], R5 ;  /* 0x0000d805030085a7 */ /* 0x000e6400080010ff */
[----:B-1----:R-:W-:Y:S05]  /*7870*/  @!P0 BRA `(.L_x_116) ;  /* 0xfffffffc00f08947 */ /* 0x002fea000383ffff */
[----:B------:R-:W-:Y:S05]  /*7880*/  BRA `(.L_x_117) ;  /* 0xffffffbc00f07947 */ /* 0x000fea000383ffff */
.L_x_55:
[----:B------:R-:W-:Y:S07]  /*7890*/  MOV R22, R23 ;  /* 0x0000001700167202 */ /* 0x000fee0000000f00 */
.L_x_118:
[----:B0-----:R0:W1:Y:S02]  /*78a0*/  SYNCS.PHASECHK.TRANS64.TRYWAIT P0, [R5+URZ+0x20], R23 ;  /* 0x00002017050075a7 */ /* 0x00106400080011ff */
[----:B-1----:R-:W-:Y:S05]  /*78b0*/  @!P0 NANOSLEEP.SYNCS 0x989680 ;  /* 0x009896800000895d */ /* 0x002fea0003900000 */
[----:B------:R-:W1:Y:S02]  /*78c0*/  @!P0 SYNCS.PHASECHK.TRANS64 P0, [R5+URZ+0x20], R23 ;  /* 0x00002017050085a7 */ /* 0x000e6400080010ff */
[----:B-1----:R-:W-:Y:S05]  /*78d0*/  @!P0 BRA `(.L_x_118) ;  /* 0xfffffffc00f08947 */ /* 0x002fea000383ffff */
[----:B------:R-:W-:Y:S05]  /*78e0*/  BRA `(.L_x_119) ;  /* 0xffffffc000107947 */ /* 0x000fea000383ffff */
.L_x_61:
[----:B------:R-:W-:-:S07]  /*78f0*/  MOV R21, R20 ;  /* 0x0000001400157202 */ /* 0x000fce0000000f00 */
.L_x_120:
[----:B0-----:R0:W1:Y:S02]  /*7900*/  SYNCS.PHASECHK.TRANS64.TRYWAIT P0, [R3+URZ+0x70], R21 ;  /* 0x00007015030075a7 */ /* 0x00106400080011ff */
[----:B-1----:R-:W-:Y:S05]  /*7910*/  @!P0 NANOSLEEP.SYNCS 0x989680 ;  /* 0x009896800000895d */ /* 0x002fea0003900000 */
[----:B------:R-:W1:Y:S02]  /*7920*/  @!P0 SYNCS.PHASECHK.TRANS64 P0, [R3+URZ+0x70], R21 ;  /* 0x00007015030085a7 */ /* 0x000e6400080010ff */
[----:B-1----:R-:W-:Y:S05]  /*7930*/  @!P0 BRA `(.L_x_120) ;  /* 0xfffffffc00f08947 */ /* 0x002fea000383ffff */
[----:B------:R-:W-:Y:S05]  /*7940*/  BRA `(.L_x_121) ;  /* 0xffffffcc00287947 */ /* 0x000fea000383ffff */
.L_x_62:
[----:B------:R-:W-:-:S07]  /*7950*/  MOV R11, R10 ;  /* 0x0000000a000b7202 */ /* 0x000fce0000000f00 */
.L_x_122:
[----:B-1----:R1:W2:Y:S02]  /*7960*/  SYNCS.PHASECHK.TRANS64.TRYWAIT P0, [R8+URZ+0xd8], R11 ;  /* 0x0000d80b080075a7 */ /* 0x0022a400080011ff */
[----:B--2---:R-:W-:Y:S05]  /*7970*/  @!P0 NANOSLEEP.SYNCS 0x989680 ;  /* 0x009896800000895d */ /* 0x004fea0003900000 */
[----:B------:R-:W2:Y:S02]  /*7980*/  @!P0 SYNCS.PHASECHK.TRANS64 P0, [R8+URZ+0xd8], R11 ;  /* 0x0000d80b080085a7 */ /* 0x000ea400080010ff */
[----:B--2---:R-:W-:Y:S05]  /*7990*/  @!P0 BRA `(.L_x_122) ;  /* 0xfffffffc00f08947 */ /* 0x004fea000383ffff */
[----:B------:R-:W-:Y:S05]  /*79a0*/  BRA `(.L_x_59) ;  /* 0xffffffcc001c7947 */ /* 0x000fea000383ffff */
.L_x_67:
[-C--:B------:R-:W-:Y:S02]  /*79b0*/  MOV R18, R16.reuse ;  /* 0x0000001000127202 */ /* 0x080fe40000000f00 */
[----:B------:R-:W-:-:S07]  /*79c0*/  MOV R19, R16 ;  /* 0x0000001000137202 */ /* 0x000fce0000000f00 */
.L_x_123:
[----:B-1----:R1:W2:Y:S02]  /*79d0*/  SYNCS.PHASECHK.TRANS64.TRYWAIT P0, [R9+URZ+0xc8], R19 ;  /* 0x0000c813090075a7 */ /* 0x0022a400080011ff */
[----:B--2---:R-:W-:Y:S05]  /*79e0*/  @!P0 NANOSLEEP.SYNCS 0x989680 ;  /* 0x009896800000895d */ /* 0x004fea0003900000 */
[----:B------:R-:W2:Y:S02]  /*79f0*/  @!P0 SYNCS.PHASECHK.TRANS64 P0, [R9+URZ+0xc8], R19 ;  /* 0x0000c813090085a7 */ /* 0x000ea400080010ff */
[----:B--2---:R-:W-:Y:S05]  /*7a00*/  @!P0 BRA `(.L_x_123) ;  /* 0xfffffffc00f08947 */ /* 0x004fea000383ffff */
[----:B------:R-:W-:Y:S05]  /*7a10*/  BRA `(.L_x_124) ;  /* 0xffffffd0001c7947 */ /* 0x000fea000383ffff */
.L_x_72:
[----:B------:R-:W-:Y:S01]  /*7a20*/  HFMA2 R10, -RZ, RZ, -0.0 , 0 ;  /* 0x80000000ff0a7431 */ /* 0x000fe200000001ff */
[----:B0-----:R-:W-:-:S04]  /*7a30*/  MOV R11, 0x80000000 ;  /* 0x80000000000b7802 */ /* 0x001fc80000000f00 */
[----:B------:R0:W1:Y:S03]  /*7a40*/  SYNCS.PHASECHK.TRANS64.TRYWAIT P0, [R7+URZ+0x98], R11 ;  /* 0x0000980b070075a7 */ /* 0x00006600080011ff */
[----:B-1----:R-:W-:Y:S05]  /*7a50*/  @!P0 NANOSLEEP.SYNCS 0x989680 ;  /* 0x009896800000895d */ /* 0x002fea0003900000 */
[----:B------:R-:W1:Y:S02]  /*7a60*/  @!P0 SYNCS.PHASECHK.TRANS64 P0, [R7+URZ+0x98], R11 ;  /* 0x0000980b070085a7 */ /* 0x000e6400080010ff */
[----:B-1----:R-:W-:Y:S05]  /*7a70*/  @!P0 BRA `(.L_x_72) ;  /* 0xfffffffc00e88947 */ /* 0x002fea000383ffff */
[----:B------:R-:W-:Y:S05]  /*7a80*/  BRA `(.L_x_125) ;  /* 0xffffffd800147947 */ /* 0x000fea000383ffff */
.L_x_73:
[----:B------:R-:W-:Y:S01]  /*7a90*/  HFMA2 R8, -RZ, RZ, -0.0 , 0 ;  /* 0x80000000ff087431 */ /* 0x000fe200000001ff */
[----:B-1-3--:R-:W-:-:S04]  /*7aa0*/  MOV R9, 0x80000000 ;  /* 0x8000000000097802 */ /* 0x00afc80000000f00 */
[----:B------:R1:W2:Y:S03]  /*7ab0*/  SYNCS.PHASECHK.TRANS64.TRYWAIT P0, [R7+URZ+0xb8], R9 ;  /* 0x0000b809070075a7 */ /* 0x0002a600080011ff */
[----:B--2---:R-:W-:Y:S05]  /*7ac0*/  @!P0 NANOSLEEP.SYNCS 0x989680 ;  /* 0x009896800000895d */ /* 0x004fea0003900000 */
[----:B------:R-:W2:Y:S02]  /*7ad0*/  @!P0 SYNCS.PHASECHK.TRANS64 P0, [R7+URZ+0xb8], R9 ;  /* 0x0000b809070085a7 */ /* 0x000ea400080010ff */
[----:B--2---:R-:W-:Y:S05]  /*7ae0*/  @!P0 BRA `(.L_x_73) ;  /* 0xfffffffc00e88947 */ /* 0x004fea000383ffff */
[----:B------:R-:W-:Y:S05]  /*7af0*/  BRA `(.L_x_63) ;  /* 0xffffffd800047947 */ /* 0x000fea000383ffff */
.L_x_76:
[-C--:B------:R-:W-:Y:S02]  /*7b00*/  MOV R14, R8.reuse ;  /* 0x00000008000e7202 */ /* 0x080fe40000000f00 */
[----:B------:R-:W-:-:S07]  /*7b10*/  MOV R15, R8 ;  /* 0x00000008000f7202 */ /* 0x000fce0000000f00 */
.L_x_126:
[----:B0-----:R0:W1:Y:S02]  /*7b20*/  SYNCS.PHASECHK.TRANS64.TRYWAIT P0, [R9+URZ+0xa0], R15 ;  /* 0x0000a00f090075a7 */ /* 0x00106400080011ff */
[----:B-1----:R-:W-:Y:S05]  /*7b30*/  @!P0 NANOSLEEP.SYNCS 0x989680 ;  /* 0x009896800000895d */ /* 0x002fea0003900000 */
[----:B------:R-:W1:Y:S02]  /*7b40*/  @!P0 SYNCS.PHASECHK.TRANS64 P0, [R9+URZ+0xa0], R15 ;  /* 0x0000a00f090085a7 */ /* 0x000e6400080010ff */
[----:B-1----:R-:W-:Y:S05]  /*7b50*/  @!P0 BRA `(.L_x_126) ;  /* 0xfffffffc00f08947 */ /* 0x002fea000383ffff */
[----:B------:R-:W-:Y:S05]  /*7b60*/  BRA `(.L_x_127) ;  /* 0xffffffd800a47947 */ /* 0x000fea000383ffff */
.L_x_78:
[-C--:B------:R-:W-:Y:S02]  /*7b70*/  MOV R16, R12.reuse ;  /* 0x0000000c00107202 */ /* 0x080fe40000000f00 */
[----:B------:R-:W-:-:S07]  /*7b80*/  MOV R17, R12 ;  /* 0x0000000c00117202 */ /* 0x000fce0000000f00 */
.L_x_128:
[----:B0-----:R0:W1:Y:S02]  /*7b90*/  SYNCS.PHASECHK.TRANS64.TRYWAIT P0, [R7+URZ+0xc0], R17 ;  /* 0x0000c011070075a7 */ /* 0x00106400080011ff */
[----:B-1----:R-:W-:Y:S05]  /*7ba0*/  @!P0 NANOSLEEP.SYNCS 0x989680 ;  /* 0x009896800000895d */ /* 0x002fea0003900000 */
[----:B------:R-:W1:Y:S02]  /*7bb0*/  @!P0 SYNCS.PHASECHK.TRANS64 P0, [R7+URZ+0xc0], R17 ;  /* 0x0000c011070085a7 */ /* 0x000e6400080010ff */
[----:B-1----:R-:W-:Y:S05]  /*7bc0*/  @!P0 BRA `(.L_x_128) ;  /* 0xfffffffc00f08947 */ /* 0x002fea000383ffff */
[----:B------:R-:W-:Y:S05]  /*7bd0*/  BRA `(.L_x_129) ;  /* 0xffffffd800c47947 */ /* 0x000fea000383ffff */
.L_x_82:
[----:B------:R-:W-:-:S07]  /*7be0*/  MOV R13, R12 ;  /* 0x0000000c000d7202 */ /* 0x000fce0000000f00 */
.L_x_130:
[----:B-1----:R1:W2:Y:S02]  /*7bf0*/  SYNCS.PHASECHK.TRANS64.TRYWAIT P0, [R7+URZ+0xd0], R13 ;  /* 0x0000d00d070075a7 */ /* 0x0022a400080011ff */
[----:B--2---:R-:W-:Y:S05]  /*7c00*/  @!P0 NANOSLEEP.SYNCS 0x989680 ;  /* 0x009896800000895d */ /* 0x004fea0003900000 */
[----:B------:R-:W2:Y:S02]  /*7c10*/  @!P0 SYNCS.PHASECHK.TRANS64 P0, [R7+URZ+0xd0], R13 ;  /* 0x0000d00d070085a7 */ /* 0x000ea400080010ff */
[----:B--2---:R-:W-:Y:S05]  /*7c20*/  @!P0 BRA `(.L_x_130) ;  /* 0xfffffffc00f08947 */ /* 0x004fea000383ffff */
[----:B------:R-:W-:Y:S05]  /*7c30*/  BRA `(.L_x_131) ;  /* 0xffffffdc005c7947 */ /* 0x000fea000383ffff */
.L_x_92:
[----:B0-----:R0:W1:Y:S02]  /*7c40*/  SYNCS.PHASECHK.TRANS64.TRYWAIT P0, [R4+URZ+0xe0], RZ ;  /* 0x0000e0ff040075a7 */ /* 0x00106400080011ff */
[----:B-1----:R-:W-:Y:S05]  /*7c50*/  @!P0 NANOSLEEP.SYNCS 0x989680 ;  /* 0x009896800000895d */ /* 0x002fea0003900000 */
[----:B------:R-:W1:Y:S02]  /*7c60*/  @!P0 SYNCS.PHASECHK.TRANS64 P0, [R4+URZ+0xe0], RZ ;  /* 0x0000e0ff040085a7 */ /* 0x000e6400080010ff */
[----:B-1----:R-:W-:Y:S05]  /*7c70*/  @!P0 BRA `(.L_x_92) ;  /* 0xfffffffc00f08947 */ /* 0x002fea000383ffff */
[----:B------:R-:W-:Y:S05]  /*7c80*/  BRA `(.L_x_132) ;  /* 0xfffffff400107947 */ /* 0x000fea000383ffff */
        .weak           $__internal_0_$__cuda_sm10x_tcgen05_guardrail_trap_col_being_dealloced_not_returned_by_alloc
        .type           $__internal_0_$__cuda_sm10x_tcgen05_guardrail_trap_col_being_dealloced_not_returned_by_alloc,@function
        .size           $__internal_0_$__cuda_sm10x_tcgen05_guardrail_trap_col_being_dealloced_not_returned_by_alloc,($__internal_1_$__cuda_sm10x_tcgen05_guardrail_trap_phase_invalid_during_alloc - $__internal_0_$__cuda_sm10x_tcgen05_guardrail_trap_col_being_dealloced_not_returned_by_alloc)
$__internal_0_$__cuda_sm10x_tcgen05_guardrail_trap_col_being_dealloced_not_returned_by_alloc:
[----:B------:R-:W-:Y:S05]  /*7c90*/  BPT.TRAP 0x1 ;  /* 0x000000040000795c */ /* 0x000fea0000300000 */
[----:B------:R-:W-:-:S04]  /*7ca0*/  HFMA2 R3, -RZ, RZ, 0, 0 ;  /* 0x00000000ff037431 */ /* 0x000fc800000001ff */
[----:B------:R-:W-:Y:S05]  /*7cb0*/  RET.REL.NODEC R2 `(kernel_cutlass_kernel_cudnnsdpafwdfmha_forward_sm100_d256BlackwellFusedMultiHeadAttentionForward_object_at__TiledMMA_ThrLayoutVMNK21111000_PermutationMNK____MMAAtom_ThrID21_ShapeMNK256128_0) ;  /* 0xffffff8002d07950 */ /* 0x000fea0003c3ffff */
        .weak           $__internal_1_$__cuda_sm10x_tcgen05_guardrail_trap_phase_invalid_during_alloc
        .type           $__internal_1_$__cuda_sm10x_tcgen05_guardrail_trap_phase_invalid_during_alloc,@function
        .size           $__internal_1_$__cuda_sm10x_tcgen05_guardrail_trap_phase_invalid_during_alloc,($__internal_2_$__cuda_sm10x_tcgen05_guardrail_trap_unallocated_columns_being_dealloced - $__internal_1_$__cuda_sm10x_tcgen05_guardrail_trap_phase_invalid_during_alloc)
$__internal_1_$__cuda_sm10x_tcgen05_guardrail_trap_phase_invalid_during_alloc:
[----:B------:R-:W-:Y:S05]  /*7cc0*/  BPT.TRAP 0x1 ;  /* 0x000000040000795c */ /* 0x000fea0000300000 */
[----:B------:R-:W-:-:S04]  /*7cd0*/  MOV R5, 0x0 ;  /* 0x0000000000057802 */ /* 0x000fc80000000f00 */
[----:B------:R-:W-:Y:S05]  /*7ce0*/  RET.REL.NODEC R4 `(kernel_cutlass_kernel_cudnnsdpafwdfmha_forward_sm100_d256BlackwellFusedMultiHeadAttentionForward_object_at__TiledMMA_ThrLayoutVMNK21111000_PermutationMNK____MMAAtom_ThrID21_ShapeMNK256128_0) ;  /* 0xffffff8004c47950 */ /* 0x000fea0003c3ffff */
        .weak           $__internal_2_$__cuda_sm10x_tcgen05_guardrail_trap_unallocated_columns_being_dealloced
        .type           $__internal_2_$__cuda_sm10x_tcgen05_guardrail_trap_unallocated_columns_being_dealloced,@function
        .size           $__internal_2_$__cuda_sm10x_tcgen05_guardrail_trap_unallocated_columns_being_dealloced,($__internal_3_$__cuda_sm3x_div_rn_noftz_f32_slowpath - $__internal_2_$__cuda_sm10x_tcgen05_guardrail_trap_unallocated_columns_being_dealloced)
$__internal_2_$__cuda_sm10x_tcgen05_guardrail_trap_unallocated_columns_being_dealloced:
[----:B------:R-:W-:Y:S05]  /*7cf0*/  BPT.TRAP 0x1 ;  /* 0x000000040000795c */ /* 0x000fea0000300000 */
[----:B------:R-:W-:-:S04]  /*7d00*/  HFMA2 R3, -RZ, RZ, 0, 0 ;  /* 0x00000000ff037431 */ /* 0x000fc800000001ff */
[----:B------:R-:W-:Y:S05]  /*7d10*/  RET.REL.NODEC R2 `(kernel_cutlass_kernel_cudnnsdpafwdfmha_forward_sm100_d256BlackwellFusedMultiHeadAttentionForward_object_at__TiledMMA_ThrLayoutVMNK21111000_PermutationMNK____MMAAtom_ThrID21_ShapeMNK256128_0) ;  /* 0xffffff8002b87950 */ /* 0x000fea0003c3ffff */
        .weak           $__internal_3_$__cuda_sm3x_div_rn_noftz_f32_slowpath
        .type           $__internal_3_$__cuda_sm3x_div_rn_noftz_f32_slowpath,@function
        .size           $__internal_3_$__cuda_sm3x_div_rn_noftz_f32_slowpath,(.L_x_148 - $__internal_3_$__cuda_sm3x_div_rn_noftz_f32_slowpath)
$__internal_3_$__cuda_sm3x_div_rn_noftz_f32_slowpath:
[----:B------:R-:W0:Y:S01]  /*7d20*/  LDC R12, c[0x0][0x660] ;  /* 0x00019800ff0c7b82 */ /* 0x000e220000000800 */
[----:B------:R-:W-:Y:S01]  /*7d30*/  SHF.R.U32.HI R17, RZ, 0x17, R9 ;  /* 0x00000017ff117819 */ /* 0x000fe20000011609 */
[----:B------:R-:W1:Y:S01]  /*7d40*/  LDCU UR8, c[0x0][0x660] ;  /* 0x0000cc00ff0877ac */ /* 0x000e620008000800 */
[----:B------:R-:W-:Y:S02]  /*7d50*/  BSSY.RECONVERGENT B1, `(.L_x_133) ;  /* 0x0000065000017945 */ /* 0x000fe40003800200 */
[----:B------:R-:W-:-:S05]  /*7d60*/  LOP3.LUT R17, R17, 0xff, RZ, 0xc0, !PT ;  /* 0x000000ff11117812 */ /* 0x000fca00078ec0ff */
[----:B------:R-:W-:-:S05]  /*7d70*/  VIADD R16, R17, 0xffffffff ;  /* 0xffffffff11107836 */ /* 0x000fca0000000000 */
[----:B------:R-:W-:Y:S01]  /*7d80*/  ISETP.GT.U32.AND P0, PT, R16, 0xfd, PT ;  /* 0x000000fd1000780c */ /* 0x000fe20003f04070 */
[----:B-1----:R-:W-:Y:S01]  /*7d90*/  IMAD.U32 R15, RZ, RZ, UR8 ;  /* 0x00000008ff0f7e24 */ /* 0x002fe2000f8e00ff */
[----:B0-----:R-:W-:-:S04]  /*7da0*/  SHF.R.U32.HI R19, RZ, 0x17, R12 ;  /* 0x00000017ff137819 */ /* 0x001fc8000001160c */
[----:B------:R-:W-:-:S05]  /*7db0*/  LOP3.LUT R19, R19, 0xff, RZ, 0xc0, !PT ;  /* 0x000000ff13137812 */ /* 0x000fca00078ec0ff */
[----:B------:R-:W-:-:S05]  /*7dc0*/  VIADD R18, R19, 0xffffffff ;  /* 0xffffffff13127836 */ /* 0x000fca0000000000 */
[----:B------:R-:W-:-:S13]  /*7dd0*/  ISETP.GT.U32.OR P0, PT, R18, 0xfd, P0 ;  /* 0x000000fd1200780c */ /* 0x000fda0000704470 */
[----:B------:R-:W-:Y:S01]  /*7de0*/  @!P0 IMAD.MOV.U32 R13, RZ, RZ, RZ ;  /* 0x000000ffff0d8224 */ /* 0x000fe200078e00ff */
[----:B------:R-:W-:Y:S06]  /*7df0*/  @!P0 BRA `(.L_x_134) ;  /* 0x0000000000608947 */ /* 0x000fec0003800000 */
[----:B------:R-:W-:Y:S01]  /*7e00*/  FSETP.GTU.FTZ.AND P1, PT, |R12|, +INF , PT ;  /* 0x7f8000000c00780b */ /* 0x000fe20003f3c200 */
[----:B------:R-:W-:Y:S01]  /*7e10*/  IMAD.MOV.U32 R23, RZ, RZ, R9 ;  /* 0x000000ffff177224 */ /* 0x000fe200078e0009 */
[----:B------:R-:W-:-:S04]  /*7e20*/  FSETP.GTU.FTZ.AND P0, PT, |R9|, +INF , PT ;  /* 0x7f8000000900780b */ /* 0x000fc80003f1c200 */
[----:B------:R-:W-:-:S13]  /*7e30*/  PLOP3.LUT P0, PT, P1, P0, PT, 0xf8, 0x8f ;  /* 0x00000000008f781c */ /* 0x000fda0000f01f70 */
[----:B------:R-:W-:Y:S05]  /*7e40*/  @P0 BRA `(.L_x_135) ;  /* 0x0000000400500947 */ /* 0x000fea0003800000 */
[----:B------:R-:W-:-:S13]  /*7e50*/  LOP3.LUT P0, RZ, R9, 0x7fffffff, R15, 0xc8, !PT ;  /* 0x7fffffff09ff7812 */ /* 0x000fda000780c80f */
[----:B------:R-:W-:Y:S05]  /*7e60*/  @!P0 BRA `(.L_x_136) ;  /* 0x0000000400408947 */ /* 0x000fea0003800000 */
[C---:B------:R-:W-:Y:S02]  /*7e70*/  FSETP.NEU.FTZ.AND P0, PT, |R12|.reuse, +INF , PT ;  /* 0x7f8000000c00780b */ /* 0x040fe40003f1d200 */
[----:B------:R-:W-:Y:S02]  /*7e80*/  FSETP.NEU.FTZ.AND P1, PT, |R23|, +INF , PT ;  /* 0x7f8000001700780b */ /* 0x000fe40003f3d200 */
[----:B------:R-:W-:-:S11]  /*7e90*/  FSETP.NEU.FTZ.AND P2, PT, |R12|, +INF , PT ;  /* 0x7f8000000c00780b */ /* 0x000fd60003f5d200 */
[----:B------:R-:W-:Y:S05]  /*7ea0*/  @!P1 BRA !P0, `(.L_x_136) ;  /* 0x0000000400309947 */ /* 0x000fea0004000000 */
[----:B------:R-:W-:-:S04]  /*7eb0*/  LOP3.LUT P0, RZ, R15, 0x7fffffff, RZ, 0xc0, !PT ;  /* 0x7fffffff0fff7812 */ /* 0x000fc8000780c0ff */
[----:B------:R-:W-:-:S13]  /*7ec0*/  PLOP3.LUT P0, PT, P1, P0, PT, 0x2f, 0xf2 ;  /* 0x0000000000f2781c */ /* 0x000fda0000f00577 */
[----:B------:R-:W-:Y:S05]  /*7ed0*/  @P0 BRA `(.L_x_137) ;  /* 0x00000004001c0947 */ /* 0x000fea0003800000 */
[----:B------:R-:W-:-:S04]  /*7ee0*/  LOP3.LUT P0, RZ, R9, 0x7fffffff, RZ, 0xc0, !PT ;  /* 0x7fffffff09ff7812 */ /* 0x000fc8000780c0ff */
[----:B------:R-:W-:-:S13]  /*7ef0*/  PLOP3.LUT P0, PT, P2, P0, PT, 0x2f, 0xf2 ;  /* 0x0000000000f2781c */ /* 0x000fda0001700577 */
[----:B------:R-:W-:Y:S05]  /*7f00*/  @P0 BRA `(.L_x_138) ;  /* 0x0000000400040947 */ /* 0x000fea0003800000 */
[----:B------:R-:W-:Y:S02]  /*7f10*/  ISETP.GE.AND P1, PT, R18, RZ, PT ;  /* 0x000000ff1200720c */ /* 0x000fe40003f26270 */
[----:B------:R-:W-:-:S11]  /*7f20*/  ISETP.GE.AND P0, PT, R16, RZ, PT ;  /* 0x000000ff1000720c */ /* 0x000fd60003f06270 */
[----:B------:R-:W-:Y:S01]  /*7f30*/  @P1 MOV R13, RZ ;  /* 0x000000ff000d1202 */ /* 0x000fe20000000f00 */
[----:B------:R-:W-:Y:S01]  /*7f40*/  @!P1 FFMA R15, R12, 1.84467440737095516160e+19, RZ ;  /* 0x5f8000000c0f9823 */ /* 0x000fe200000000ff */
[----:B------:R-:W-:Y:S01]  /*7f50*/  @!P1 MOV R13, 0xffffffc0 ;  /* 0xffffffc0000d9802 */ /* 0x000fe20000000f00 */
[----:B------:R-:W-:-:S03]  /*7f60*/  @!P0 FFMA R9, R23, 1.84467440737095516160e+19, RZ ;  /* 0x5f80000017098823 */ /* 0x000fc600000000ff */
[----:B------:R-:W-:-:S07]  /*7f70*/  @!P0 IADD3 R13, PT, PT, R13, 0x40, RZ ;  /* 0x000000400d0d8810 */ /* 0x000fce0007ffe0ff */
.L_x_134:
[----:B------:R-:W-:Y:S01]  /*7f80*/  LEA R12, R17, 0xc0800000, 0x17 ;  /* 0xc0800000110c7811 */ /* 0x000fe200078eb8ff */
[----:B------:R-:W-:Y:S03]  /*7f90*/  BSSY.RECONVERGENT B0, `(.L_x_139) ;  /* 0x0000036000007945 */ /* 0x000fe60003800200 */
[----:B------:R-:W-:Y:S02]  /*7fa0*/  IADD3 R23, PT, PT, -R12, R9, RZ ;  /* 0x000000090c177210 */ /* 0x000fe40007ffe1ff */
[----:B------:R-:W-:Y:S02]  /*7fb0*/  IADD3 R12, PT, PT, R19, -0x7f, RZ ;  /* 0xffffff81130c7810 */ /* 0x000fe40007ffe0ff */
[----:B------:R-:W0:Y:S01]  /*7fc0*/  MUFU.RCP R16, R23 ;  /* 0x0000001700107308 */ /* 0x000e220000001000 */
[----:B------:R-:W-:Y:S02]  /*7fd0*/  FADD.FTZ R9, -R23, -RZ ;  /* 0x800000ff17097221 */ /* 0x000fe40000010100 */
[----:B------:R-:W-:-:S02]  /*7fe0*/  IMAD R22, R12, -0x800000, R15 ;  /* 0xff8000000c167824 */ /* 0x000fc400078e020f */
[----:B0-----:R-:W-:-:S04]  /*7ff0*/  FFMA R19, R16, R9, 1 ;  /* 0x3f80000010137423 */ /* 0x001fc80000000009 */
[----:B------:R-:W-:-:S04]  /*8000*/  FFMA R15, R16, R19, R16 ;  /* 0x00000013100f7223 */ /* 0x000fc80000000010 */
[----:B------:R-:W-:-:S04]  /*8010*/  FFMA R18, R22, R15, RZ ;  /* 0x0000000f16127223 */ /* 0x000fc800000000ff */
[----:B------:R-:W-:-:S04]  /*8020*/  FFMA R16, R9, R18, R22 ;  /* 0x0000001209107223 */ /* 0x000fc80000000016 */
[----:B------:R-:W-:-:S04]  /*8030*/  FFMA R16, R15, R16, R18 ;  /* 0x000000100f107223 */ /* 0x000fc80000000012 */
[----:B------:R-:W-:Y:S01]  /*8040*/  FFMA R9, R9, R16, R22 ;  /* 0x0000001009097223 */ /* 0x000fe20000000016 */
[----:B------:R-:W-:-:S03]  /*8050*/  IADD3 R22, PT, PT, R12, 0x7f, -R17 ;  /* 0x0000007f0c167810 */ /* 0x000fc60007ffe811 */
[----:B------:R-:W-:Y:S01]  /*8060*/  FFMA R18, R15, R9, R16 ;  /* 0x000000090f127223 */ /* 0x000fe20000000010 */
[----:B------:R-:W-:-:S04]  /*8070*/  IADD3 R13, PT, PT, R22, R13, RZ ;  /* 0x0000000d160d7210 */ /* 0x000fc80007ffe0ff */
[----:B------:R-:W-:-:S04]  /*8080*/  SHF.R.U32.HI R12, RZ, 0x17, R18 ;  /* 0x00000017ff0c7819 */ /* 0x000fc80000011612 */
[----:B------:R-:W-:-:S04]  /*8090*/  LOP3.LUT R12, R12, 0xff, RZ, 0xc0, !PT ;  /* 0x000000ff0c0c7812 */ /* 0x000fc800078ec0ff */
[----:B------:R-:W-:-:S04]  /*80a0*/  IADD3 R12, PT, PT, R12, R13, RZ ;  /* 0x0000000d0c0c7210 */ /* 0x000fc80007ffe0ff */
[----:B------:R-:W-:-:S04]  /*80b0*/  IADD3 R17, PT, PT, R12, -0x1, RZ ;  /* 0xffffffff0c117810 */ /* 0x000fc80007ffe0ff */
[----:B------:R-:W-:-:S13]  /*80c0*/  ISETP.GE.U32.AND P0, PT, R17, 0xfe, PT ;  /* 0x000000fe1100780c */ /* 0x000fda0003f06070 */
[----:B------:R-:W-:Y:S05]  /*80d0*/  @!P0 BRA `(.L_x_140) ;  /* 0x0000000000808947 */ /* 0x000fea0003800000 */
[----:B------:R-:W-:-:S13]  /*80e0*/  ISETP.GT.AND P0, PT, R12, 0xfe, PT ;  /* 0x000000fe0c00780c */ /* 0x000fda0003f04270 */
[----:B------:R-:W-:Y:S05]  /*80f0*/  @P0 BRA `(.L_x_141) ;  /* 0x00000000006c0947 */ /* 0x000fea0003800000 */
[----:B------:R-:W-:-:S13]  /*8100*/  ISETP.GE.AND P0, PT, R12, 0x1, PT ;  /* 0x000000010c00780c */ /* 0x000fda0003f06270 */
[----:B------:R-:W-:Y:S05]  /*8110*/  @P0 BRA `(.L_x_142) ;  /* 0x0000000000740947 */ /* 0x000fea0003800000 */
[----:B------:R-:W-:Y:S02]  /*8120*/  ISETP.GE.AND P0, PT, R12, -0x18, PT ;  /* 0xffffffe80c00780c */ /* 0x000fe40003f06270 */
[----:B------:R-:W-:-:S11]  /*8130*/  LOP3.LUT R18, R18, 0x80000000, RZ, 0xc0, !PT ;  /* 0x8000000012127812 */ /* 0x000fd600078ec0ff */
[----:B------:R-:W-:Y:S05]  /*8140*/  @!P0 BRA `(.L_x_142) ;  /* 0x0000000000688947 */ /* 0x000fea0003800000 */
[CCC-:B------:R-:W-:Y:S01]  /*8150*/  FFMA.RZ R13, R15.reuse, R9.reuse, R16.reuse ;  /* 0x000000090f0d7223 */ /* 0x1c0fe2000000c010 */
[CCC-:B------:R-:W-:Y:S01]  /*8160*/  FFMA.RP R17, R15.reuse, R9.reuse, R16.reuse ;  /* 0x000000090f117223 */ /* 0x1c0fe20000008010 */
[----:B------:R-:W-:Y:S01]  /*8170*/  FFMA.RM R16, R15, R9, R16 ;  /* 0x000000090f107223 */ /* 0x000fe20000004010 */
[C---:B------:R-:W-:Y:S01]  /*8180*/  VIADD R9, R12.reuse, 0x20 ;  /* 0x000000200c097836 */ /* 0x040fe20000000000 */
[C---:B------:R-:W-:Y:S02]  /*8190*/  ISETP.NE.AND P0, PT, R12.reuse, RZ, PT ;  /* 0x000000ff0c00720c */ /* 0x040fe40003f05270 */
[----:B------:R-:W-:Y:S02]  /*81a0*/  LOP3.LUT R13, R13, 0x7fffff, RZ, 0xc0, !PT ;  /* 0x007fffff0d0d7812 */ /* 0x000fe400078ec0ff */
[----:B------:R-:W-:Y:S01]  /*81b0*/  ISETP.NE.AND P1, PT, R12, RZ, PT ;  /* 0x000000ff0c00720c */ /* 0x000fe20003f25270 */
[----:B------:R-:W-:Y:S01]  /*81c0*/  IMAD.MOV R12, RZ, RZ, -R12 ;  /* 0x000000ffff0c7224 */ /* 0x000fe200078e0a0c */
[----:B------:R-:W-:-:S02]  /*81d0*/  LOP3.LUT R22, R13, 0x800000, RZ, 0xfc, !PT ;  /* 0x008000000d167812 */ /* 0x000fc400078efcff */
[----:B------:R-:W-:Y:S02]  /*81e0*/  FSETP.NEU.FTZ.AND P2, PT, R17, R16, PT ;  /* 0x000000101100720b */ /* 0x000fe40003f5d000 */
[----:B------:R-:W-:Y:S02]  /*81f0*/  SHF.L.U32 R9, R22, R9, RZ ;  /* 0x0000000916097219 */ /* 0x000fe400000006ff */
[----:B------:R-:W-:Y:S02]  /*8200*/  SEL R13, R12, RZ, P0 ;  /* 0x000000ff0c0d7207 */ /* 0x000fe40000000000 */
[----:B------:R-:W-:Y:S02]  /*8210*/  ISETP.NE.AND P1, PT, R9, RZ, P1 ;  /* 0x000000ff0900720c */ /* 0x000fe40000f25270 */
[----:B------:R-:W-:Y:S02]  /*8220*/  SHF.R.U32.HI R22, RZ, R13, R22 ;  /* 0x0000000dff167219 */ /* 0x000fe40000011616 */
[----:B------:R-:W-:-:S02]  /*8230*/  PLOP3.LUT P1, PT, P2, P1, PT, 0xf8, 0x8f ;  /* 0x00000000008f781c */ /* 0x000fc40001723f70 */
[----:B------:R-:W-:Y:S02]  /*8240*/  SHF.R.U32.HI R12, RZ, 0x1, R22 ;  /* 0x00000001ff0c7819 */ /* 0x000fe40000011616 */
[----:B------:R-:W-:-:S04]  /*8250*/  SEL R9, RZ, 0x1, !P1 ;  /* 0x00000001ff097807 */ /* 0x000fc80004800000 */
[----:B------:R-:W-:-:S04]  /*8260*/  LOP3.LUT R9, R9, 0x1, R12, 0xf8, !PT ;  /* 0x0000000109097812 */ /* 0x000fc800078ef80c */
[----:B------:R-:W-:-:S05]  /*8270*/  LOP3.LUT R9, R9, R22, RZ, 0xc0, !PT ;  /* 0x0000001609097212 */ /* 0x000fca00078ec0ff */
[----:B------:R-:W-:-:S05]  /*8280*/  IMAD.IADD R9, R12, 0x1, R9 ;  /* 0x000000010c097824 */ /* 0x000fca00078e0209 */
[----:B------:R-:W-:Y:S01]  /*8290*/  LOP3.LUT R18, R9, R18, RZ, 0xfc, !PT ;  /* 0x0000001209127212 */ /* 0x000fe200078efcff */
[----:B------:R-:W-:Y:S05]  /*82a0*/  BRA `(.L_x_142) ;  /* 0x0000000000107947 */ /* 0x000fea0003800000 */
.L_x_141:
[----:B------:R-:W-:-:S04]  /*82b0*/  LOP3.LUT R18, R18, 0x80000000, RZ, 0xc0, !PT ;  /* 0x8000000012127812 */ /* 0x000fc800078ec0ff */
[----:B------:R-:W-:Y:S01]  /*82c0*/  LOP3.LUT R18, R18, 0x7f800000, RZ, 0xfc, !PT ;  /* 0x7f80000012127812 */ /* 0x000fe200078efcff */
[----:B------:R-:W-:Y:S05]  /*82d0*/  BRA `(.L_x_142) ;  /* 0x0000000000047947 */ /* 0x000fea0003800000 */
.L_x_140:
[----:B------:R-:W-:Y:S02]  /*82e0*/  LEA R18, R13, R18, 0x17 ;  /* 0x000000120d127211 */ /* 0x000fe400078eb8ff */
.L_x_142:
[----:B------:R-:W-:Y:S05]  /*82f0*/  BSYNC.RECONVERGENT B0 ;  /* 0x0000000000007941 */ /* 0x000fea0003800200 */
.L_x_139:
[----:B------:R-:W-:Y:S01]  /*8300*/  MOV R96, R18 ;  /* 0x0000001200607202 */ /* 0x000fe20000000f00 */
[----:B------:R-:W-:Y:S05]  /*8310*/  BRA `(.L_x_143) ;  /* 0x0000000000207947 */ /* 0x000fea0003800000 */
.L_x_138:
[----:B------:R-:W-:-:S04]  /*8320*/  LOP3.LUT R9, R9, 0x80000000, R15, 0x48, !PT ;  /* 0x8000000009097812 */ /* 0x000fc800078e480f */
[----:B------:R-:W-:Y:S01]  /*8330*/  LOP3.LUT R96, R9, 0x7f800000, RZ, 0xfc, !PT ;  /* 0x7f80000009607812 */ /* 0x000fe200078efcff */
[----:B------:R-:W-:Y:S05]  /*8340*/  BRA `(.L_x_143) ;  /* 0x0000000000147947 */ /* 0x000fea0003800000 */
.L_x_137:
[----:B------:R-:W-:Y:S01]  /*8350*/  LOP3.LUT R96, R9, 0x80000000, R15, 0x48, !PT ;  /* 0x8000000009607812 */ /* 0x000fe200078e480f */
[----:B------:R-:W-:Y:S05]  /*8360*/  BRA `(.L_x_143) ;  /* 0x00000000000c7947 */ /* 0x000fea0003800000 */
.L_x_136:
[----:B------:R-:W0:Y:S01]  /*8370*/  MUFU.RSQ R96, -QNAN ;  /* 0xffc0000000607908 */ /* 0x000e220000001400 */
[----:B------:R-:W-:Y:S05]  /*8380*/  BRA `(.L_x_143) ;  /* 0x0000000000047947 */ /* 0x000fea0003800000 */
.L_x_135:
[----:B------:R-:W-:-:S07]  /*8390*/  FADD.FTZ R96, R23, R12 ;  /* 0x0000000c17607221 */ /* 0x000fce0000010000 */
.L_x_143:
[----:B------:R-:W-:Y:S05]  /*83a0*/  BSYNC.RECONVERGENT B1 ;  /* 0x0000000000017941 */ /* 0x000fea0003800200 */
.L_x_133:
[----:B------:R-:W-:-:S04]  /*83b0*/  HFMA2 R15, -RZ, RZ, 0, 0 ;  /* 0x00000000ff0f7431 */ /* 0x000fc800000001ff */
[----:B0-----:R-:W-:Y:S05]  /*83c0*/  RET.REL.NODEC R14 `(kernel_cutlass_kernel_cudnnsdpafwdfmha_forward_sm100_d256BlackwellFusedMultiHeadAttentionForward_object_at__TiledMMA_ThrLayoutVMNK21111000_PermutationMNK____MMAAtom_ThrID21_ShapeMNK256128_0) ;  /* 0xffffff7c0e0c7950 */ /* 0x001fea0003c3ffff */
.L_x_144:
[----:B------:R-:W-:-:S00]  /*83d0*/  BRA `(.L_x_144) ;  /* 0xfffffffc00fc7947 */ /* 0x000fc0000383ffff */
[----:B------:R-:W-:-:S00]  /*83e0*/  NOP ;  /* 0x0000000000007918 */ /* 0x000fc00000000000 */
        /* <DEDUP_REMOVED lines=9> */
.L_x_148:


//--------------------- .nv.shared.kernel_cutlass_kernel_cudnnsdpafwdfmha_forward_sm100_d256BlackwellFusedMultiHeadAttentionForward_object_at__TiledMMA_ThrLayoutVMNK21111000_PermutationMNK____MMAAtom_ThrID21_ShapeMNK256128_0 --------------------------
	.section	.nv.shared.kernel_cutlass_kernel_cudnnsdpafwdfmha_forward_sm100_d256BlackwellFusedMultiHeadAttentionForward_object_at__TiledMMA_ThrLayoutVMNK21111000_PermutationMNK____MMAAtom_ThrID21_ShapeMNK256128_0,"aw",@nobits
	.sectionflags	@""
	.align	1024
	.zero		1024


//--------------------- .nv.shared.reserved.0     --------------------------
	.section	.nv.shared.reserved.0,"aw",@nobits
	.align	8
	.weak		__nv_reservedSMEM_offset_0_alias
	.size		__nv_reservedSMEM_offset_0_alias, 0, 64
	.other		__nv_reservedSMEM_offset_0_alias,@"STO_CUDA_RESERVED_SHARED STV_DEFAULT"
__nv_reservedSMEM_offset_0_alias:
	.zero		0
.nv.shared.reserved.0:
	.zero		64
	.weak		__nv_reservedSMEM_allocation_phase
	.type		__nv_reservedSMEM_allocation_phase,@object
	.size		__nv_reservedSMEM_allocation_phase,(.L_0 - __nv_reservedSMEM_allocation_phase)
__nv_reservedSMEM_allocation_phase:
	.zero		1
.L_0:
	.zero		7
	.weak		__nv_reservedSMEM_devtool_atexit_pc
	.type		__nv_reservedSMEM_devtool_atexit_pc,@object
	.size		__nv_reservedSMEM_devtool_atexit_pc,(__nv_reservedSMEM_allocation_mask - __nv_reservedSMEM_devtool_atexit_pc)
__nv_reservedSMEM_devtool_atexit_pc:
	.zero		8
	.weak		__nv_reservedSMEM_allocation_mask
	.type		__nv_reservedSMEM_allocation_mask,@object
	.size		__nv_reservedSMEM_allocation_mask,(.L_2 - __nv_reservedSMEM_allocation_mask)
__nv_reservedSMEM_allocation_mask:
	.zero		4
.L_2:
	.zero		4
	.weak		__nv_reservedSMEM_tmem_allocation_pipeline_mbarrier
	.type		__nv_reservedSMEM_tmem_allocation_pipeline_mbarrier,@object
	.size		__nv_reservedSMEM_tmem_allocation_pipeline_mbarrier,(__nv_reservedSMEM_tmem_allocation_pipeline_mbarrier_parity - __nv_reservedSMEM_tmem_allocation_pipeline_mbarrier)
__nv_reservedSMEM_tmem_allocation_pipeline_mbarrier:
	.zero		8
	.weak		__nv_reservedSMEM_tmem_allocation_pipeline_mbarrier_parity
	.type		__nv_reservedSMEM_tmem_allocation_pipeline_mbarrier_parity,@object
	.size		__nv_reservedSMEM_tmem_allocation_pipeline_mbarrier_parity,(.L_4 - __nv_reservedSMEM_tmem_allocation_pipeline_mbarrier_parity)
__nv_reservedSMEM_tmem_allocation_pipeline_mbarrier_parity:
	.zero		4
.L_4:


//--------------------- .nv.constant0.kernel_cutlass_kernel_cudnnsdpafwdfmha_forward_sm100_d256BlackwellFusedMultiHeadAttentionForward_object_at__TiledMMA_ThrLayoutVMNK21111000_PermutationMNK____MMAAtom_ThrID21_ShapeMNK256128_0 --------------------------
	.section	.nv.constant0.kernel_cutlass_kernel_cudnnsdpafwdfmha_forward_sm100_d256BlackwellFusedMultiHeadAttentionForward_object_at__TiledMMA_ThrLayoutVMNK21111000_PermutationMNK____MMAAtom_ThrID21_ShapeMNK256128_0,"a",@progbits
	.sectionflags	@""
	.align	4
.nv.constant0.kernel_cutlass_kernel_cudnnsdpafwdfmha_forward_sm100_d256BlackwellFusedMultiHeadAttentionForward_object_at__TiledMMA_ThrLayoutVMNK21111000_PermutationMNK____MMAAtom_ThrID21_ShapeMNK256128_0:
	.zero		1648


//--------------------- SYMBOLS --------------------------

	.type		.nv.reservedSmem.offset0,@object
	.size		.nv.reservedSmem.offset0,0x4
	.type		.nv.reservedSmem.cap,@object
	.size		.nv.reservedSmem.cap,0x4
